// auto-generated by cutlass_sweep.gemm — config: {"arch": "sm_90", "cluster_m": 1, "cluster_n": 1, "dtype": "bf16", "dtype_b": "bf16", "layout": "nt", "stages": 7, "tile_k": 64, "tile_m": 128, "tile_n": 128}
#include "cutlass/cutlass.h"
#include "cutlass/gemm/collective/collective_builder.hpp"
#include "cutlass/gemm/device/gemm_universal_adapter.h"
#include "cutlass/gemm/kernel/gemm_universal.hpp"
#include "cutlass/epilogue/collective/collective_builder.hpp"

using ElemA = cutlass::bfloat16_t;
using ElemB = cutlass::bfloat16_t;
using ElemCD = cutlass::bfloat16_t;
using Acc  = float;
using TileShape    = cute::Shape<cute::_128, cute::_128, cute::_64>;
using ClusterShape = cute::Shape<cute::_1, cute::_1, cute::_1>;

using CollectiveEpilogue = typename cutlass::epilogue::collective::CollectiveBuilder<
    cutlass::arch::Sm90, cutlass::arch::OpClassTensorOp,
    TileShape, ClusterShape,
    cutlass::epilogue::collective::EpilogueTileAuto,
    Acc, Acc,
    ElemCD, cutlass::layout::RowMajor, 128 / cutlass::sizeof_bits<ElemCD>::value,
    ElemCD, cutlass::layout::RowMajor, 128 / cutlass::sizeof_bits<ElemCD>::value,
    cutlass::epilogue::collective::EpilogueScheduleAuto
  >::CollectiveOp;

using CollectiveMainloop = typename cutlass::gemm::collective::CollectiveBuilder<
    cutlass::arch::Sm90, cutlass::arch::OpClassTensorOp,
    ElemA, cutlass::layout::RowMajor, 128 / cutlass::sizeof_bits<ElemA>::value,
    ElemB, cutlass::layout::ColumnMajor, 128 / cutlass::sizeof_bits<ElemB>::value,
    Acc,
    TileShape, ClusterShape,
    cutlass::gemm::collective::StageCount<7>,
    cutlass::gemm::collective::KernelScheduleAuto
  >::CollectiveOp;

using GemmKernel = cutlass::gemm::kernel::GemmUniversal<
    cute::Shape<int,int,int,int>,
    CollectiveMainloop,
    CollectiveEpilogue
>;
using Gemm = cutlass::gemm::device::GemmUniversalAdapter<GemmKernel>;

// Force the device kernel symbol into the cubin without needing a host main.
auto* _anchor = &cutlass::device_kernel<GemmKernel>;


// ===== COMPILED SASS (sm_90a) =====

	.target	sm_90a

	.elftype	@"ET_EXEC"


//--------------------- .note.nv.tkinfo           --------------------------
	.section	.note.nv.tkinfo,"",@"SHT_NOTE"
	.sectionflags	@"SHF_NOTE_NV_TKINFO"
	.tkinfo
        /*0018*/ 	.word	0x00000002
        /*0030*/ 	.string	""
        /*0030*/ 	.string	"ptxas"
        /*0030*/ 	.string	"Cuda compilation tools, release 13.0, V13.0.88"
        /*0030*/ 	.string	"Build cuda_13.0.r13.0/compiler.36424714_0"
        /*0030*/ 	.string	"-arch sm_90a -m 64 "



//--------------------- .note.nv.cuinfo           --------------------------
	.section	.note.nv.cuinfo,"",@"SHT_NOTE"
	.sectionflags	@"SHF_NOTE_NV_CUINFO"
        /*0018*/ 	.short	0x0002
        /*001a*/ 	.short	0x005a
        /*001c*/ 	.short	0x0082
	.zero		2


//--------------------- .nv.info                  --------------------------
	.section	.nv.info,"",@"SHT_CUDA_INFO"
	.align	4


	//----- nvinfo : EIATTR_REGCOUNT
	.align		4
        /*0000*/ 	.byte	0x04, 0x2f
        /*0002*/ 	.short	(.L_15 - .L_14)
	.align		4
.L_14:
        /*0004*/ 	.word	index@(_ZN7cutlass13device_kernelINS_4gemm6kernel13GemmUniversalIN4cute5tupleIJiiiiEEENS1_10collective13CollectiveMmaINS1_34MainloopSm90TmaGmmaWarpSpecializedILi7ENS5_IJNS4_1CILi1EEESB_SB_EEENS1_35KernelTmaWarpSpecializedCooperativeEEENS5_IJNSA_ILi128EEESF_NSA_ILi64EEEEEENS_10bfloat16_tENS5_IJlSB_lEEESI_SJ_NS4_8TiledMMAINS4_8MMA_AtomIJNS4_4SM904GMMA28MMA_64x128x16_F32BF16BF16_SSILNSN_5MajorE0ELSP_0ELNSN_7ScaleInE1ELSQ_1EEEEEENS4_6LayoutINS5_IJNSA_ILi2EEESB_SB_EEENS5_IJSB_NSA_ILi0EEESW_EEEEENS5_IJNS4_10UnderscoreESZ_SZ_EEEEENS4_13SM90_TMA_LOADENS4_14ComposedLayoutINS4_7SwizzleILi3ELi4ELi3EEENS4_18smem_ptr_flag_bitsILi16EEENST_INS5_IJNSA_ILi8EEESG_EEENS5_IJSG_SB_EEEEEEEvNS4_8identityES12_S1C_vS1D_EENS_8epilogue10collective6detail29Sm90TmaWarpSpecializedAdapterINS1G_15DefaultEpilogueISI_SJ_SJ_NS1F_6thread17LinearCombinationISI_Li1EffLNS1K_9ScaleType4KindE0ELNS_15FloatRoundStyleE2ESI_EENS1_15EpilogueDefaultEEEEEvvEEEEvNT_6ParamsE)
        /*0008*/ 	.word	0x000000a8


	//----- nvinfo : EIATTR_FRAME_SIZE
	.align		4
.L_15:
        /*000c*/ 	.byte	0x04, 0x11
        /*000e*/ 	.short	(.L_17 - .L_16)
	.align		4
.L_16:
        /*0010*/ 	.word	index@(_ZN7cutlass13device_kernelINS_4gemm6kernel13GemmUniversalIN4cute5tupleIJiiiiEEENS1_10collective13CollectiveMmaINS1_34MainloopSm90TmaGmmaWarpSpecializedILi7ENS5_IJNS4_1CILi1EEESB_SB_EEENS1_35KernelTmaWarpSpecializedCooperativeEEENS5_IJNSA_ILi128EEESF_NSA_ILi64EEEEEENS_10bfloat16_tENS5_IJlSB_lEEESI_SJ_NS4_8TiledMMAINS4_8MMA_AtomIJNS4_4SM904GMMA28MMA_64x128x16_F32BF16BF16_SSILNSN_5MajorE0ELSP_0ELNSN_7ScaleInE1ELSQ_1EEEEEENS4_6LayoutINS5_IJNSA_ILi2EEESB_SB_EEENS5_IJSB_NSA_ILi0EEESW_EEEEENS5_IJNS4_10UnderscoreESZ_SZ_EEEEENS4_13SM90_TMA_LOADENS4_14ComposedLayoutINS4_7SwizzleILi3ELi4ELi3EEENS4_18smem_ptr_flag_bitsILi16EEENST_INS5_IJNSA_ILi8EEESG_EEENS5_IJSG_SB_EEEEEEEvNS4_8identityES12_S1C_vS1D_EENS_8epilogue10collective6detail29Sm90TmaWarpSpecializedAdapterINS1G_15DefaultEpilogueISI_SJ_SJ_NS1F_6thread17LinearCombinationISI_Li1EffLNS1K_9ScaleType4KindE0ELNS_15FloatRoundStyleE2ESI_EENS1_15EpilogueDefaultEEEEEvvEEEEvNT_6ParamsE)
        /*0014*/ 	.word	0x00000000


	//----- nvinfo : EIATTR_MIN_STACK_SIZE
	.align		4
.L_17:
        /*0018*/ 	.byte	0x04, 0x12
        /*001a*/ 	.short	(.L_19 - .L_18)
	.align		4
.L_18:
        /*001c*/ 	.word	index@(_ZN7cutlass13device_kernelINS_4gemm6kernel13GemmUniversalIN4cute5tupleIJiiiiEEENS1_10collective13CollectiveMmaINS1_34MainloopSm90TmaGmmaWarpSpecializedILi7ENS5_IJNS4_1CILi1EEESB_SB_EEENS1_35KernelTmaWarpSpecializedCooperativeEEENS5_IJNSA_ILi128EEESF_NSA_ILi64EEEEEENS_10bfloat16_tENS5_IJlSB_lEEESI_SJ_NS4_8TiledMMAINS4_8MMA_AtomIJNS4_4SM904GMMA28MMA_64x128x16_F32BF16BF16_SSILNSN_5MajorE0ELSP_0ELNSN_7ScaleInE1ELSQ_1EEEEEENS4_6LayoutINS5_IJNSA_ILi2EEESB_SB_EEENS5_IJSB_NSA_ILi0EEESW_EEEEENS5_IJNS4_10UnderscoreESZ_SZ_EEEEENS4_13SM90_TMA_LOADENS4_14ComposedLayoutINS4_7SwizzleILi3ELi4ELi3EEENS4_18smem_ptr_flag_bitsILi16EEENST_INS5_IJNSA_ILi8EEESG_EEENS5_IJSG_SB_EEEEEEEvNS4_8identityES12_S1C_vS1D_EENS_8epilogue10collective6detail29Sm90TmaWarpSpecializedAdapterINS1G_15DefaultEpilogueISI_SJ_SJ_NS1F_6thread17LinearCombinationISI_Li1EffLNS1K_9ScaleType4KindE0ELNS_15FloatRoundStyleE2ESI_EENS1_15EpilogueDefaultEEEEEvvEEEEvNT_6ParamsE)
        /*0020*/ 	.word	0x00000000
.L_19:


//--------------------- .nv.compat                --------------------------
	.section	.nv.compat,"",@"SHT_CUDA_COMPAT_INFO"
	.align	4
        /*0000*/ 	.byte	0x02, 0x09, 0x01, 0x00, 0x02, 0x02, 0x04, 0x00, 0x02, 0x05, 0x05, 0x00, 0x03, 0x07, 0x01, 0x01
        /*0010*/ 	.byte	0x02, 0x03, 0x01, 0x00, 0x02, 0x06, 0x01, 0x00, 0x04, 0x0b, 0x08, 0x00, 0x00, 0x00, 0x00, 0x00
        /*0020*/ 	.byte	0x00, 0x00, 0x00, 0x00


//--------------------- .nv.info._ZN7cutlass13device_kernelINS_4gemm6kernel13GemmUniversalIN4cute5tupleIJiiiiEEENS1_10collective13CollectiveMmaINS1_34MainloopSm90TmaGmmaWarpSpecializedILi7ENS5_IJNS4_1CILi1EEESB_SB_EEENS1_35KernelTmaWarpSpecializedCooperativeEEENS5_IJNSA_ILi128EEESF_NSA_ILi64EEEEEENS_10bfloat16_tENS5_IJlSB_lEEESI_SJ_NS4_8TiledMMAINS4_8MMA_AtomIJNS4_4SM904GMMA28MMA_64x128x16_F32BF16BF16_SSILNSN_5MajorE0ELSP_0ELNSN_7ScaleInE1ELSQ_1EEEEEENS4_6LayoutINS5_IJNSA_ILi2EEESB_SB_EEENS5_IJSB_NSA_ILi0EEESW_EEEEENS5_IJNS4_10UnderscoreESZ_SZ_EEEEENS4_13SM90_TMA_LOADENS4_14ComposedLayoutINS4_7SwizzleILi3ELi4ELi3EEENS4_18smem_ptr_flag_bitsILi16EEENST_INS5_IJNSA_ILi8EEESG_EEENS5_IJSG_SB_EEEEEEEvNS4_8identityES12_S1C_vS1D_EENS_8epilogue10collective6detail29Sm90TmaWarpSpecializedAdapterINS1G_15DefaultEpilogueISI_SJ_SJ_NS1F_6thread17LinearCombinationISI_Li1EffLNS1K_9ScaleType4KindE0ELNS_15FloatRoundStyleE2ESI_EENS1_15EpilogueDefaultEEEEEvvEEEEvNT_6ParamsE --------------------------
	.section	.nv.info._ZN7cutlass13device_kernelINS_4gemm6kernel13GemmUniversalIN4cute5tupleIJiiiiEEENS1_10collective13CollectiveMmaINS1_34MainloopSm90TmaGmmaWarpSpecializedILi7ENS5_IJNS4_1CILi1EEESB_SB_EEENS1_35KernelTmaWarpSpecializedCooperativeEEENS5_IJNSA_ILi128EEESF_NSA_ILi64EEEEEENS_10bfloat16_tENS5_IJlSB_lEEESI_SJ_NS4_8TiledMMAINS4_8MMA_AtomIJNS4_4SM904GMMA28MMA_64x128x16_F32BF16BF16_SSILNSN_5MajorE0ELSP_0ELNSN_7ScaleInE1ELSQ_1EEEEEENS4_6LayoutINS5_IJNSA_ILi2EEESB_SB_EEENS5_IJSB_NSA_ILi0EEESW_EEEEENS5_IJNS4_10UnderscoreESZ_SZ_EEEEENS4_13SM90_TMA_LOADENS4_14ComposedLayoutINS4_7SwizzleILi3ELi4ELi3EEENS4_18smem_ptr_flag_bitsILi16EEENST_INS5_IJNSA_ILi8EEESG_EEENS5_IJSG_SB_EEEEEEEvNS4_8identityES12_S1C_vS1D_EENS_8epilogue10collective6detail29Sm90TmaWarpSpecializedAdapterINS1G_15DefaultEpilogueISI_SJ_SJ_NS1F_6thread17LinearCombinationISI_Li1EffLNS1K_9ScaleType4KindE0ELNS_15FloatRoundStyleE2ESI_EENS1_15EpilogueDefaultEEEEEvvEEEEvNT_6ParamsE,"",@"SHT_CUDA_INFO"
	.sectionflags	@""
	.align	4


	//----- nvinfo : EIATTR_CUDA_API_VERSION
	.align		4
        /*0000*/ 	.byte	0x04, 0x37
        /*0002*/ 	.short	(.L_21 - .L_20)
.L_20:
        /*0004*/ 	.word	0x00000082


	//----- nvinfo : EIATTR_KPARAM_INFO
	.align		4
.L_21:
        /*0008*/ 	.byte	0x04, 0x17
        /*000a*/ 	.short	(.L_23 - .L_22)
.L_22:
        /*000c*/ 	.word	0x00000000
        /*0010*/ 	.short	0x0000
        /*0012*/ 	.short	0x0070
        /*0014*/ 	.byte	0x00, 0xf0, 0x01, 0x10


	//----- nvinfo : EIATTR_SPARSE_MMA_MASK
	.align		4
.L_23:
        /*0018*/ 	.byte	0x03, 0x50
        /*001a*/ 	.short	0x0000


	//----- nvinfo : EIATTR_MAXREG_COUNT
	.align		4
        /*001c*/ 	.byte	0x03, 0x1b
        /*001e*/ 	.short	0x00a8


	//----- nvinfo : EIATTR_NUM_BARRIERS
	.align		4
        /*0020*/ 	.byte	0x02, 0x4c
        /*0022*/ 	.byte	0x01
	.zero		1


	//----- nvinfo : EIATTR_EXTERNS
	.align		4
        /*0024*/ 	.byte	0x04, 0x0f
        /*0026*/ 	.short	(.L_25 - .L_24)


	//   ....[0]....
	.align		4
.L_24:
        /*0028*/ 	.word	index@(__assertfail)


	//----- nvinfo : EIATTR_MERCURY_ISA_VERSION
	.align		4
.L_25:
        /*002c*/ 	.byte	0x03, 0x5f
        /*002e*/ 	.short	0x0101


	//----- nvinfo : EIATTR_INT_WARP_WIDE_INSTR_OFFSETS
	.align		4
        /*0030*/ 	.byte	0x04, 0x31
        /*0032*/ 	.short	(.L_27 - .L_26)


	//   ....[0]....
.L_26:
        /*0034*/ 	.word	0x00000450


	//   ....[1]....
        /*0038*/ 	.word	0x00000460


	//   ....[2]....
        /*003c*/ 	.word	0x00000520


	//----- nvinfo : EIATTR_COOP_GROUP_MASK_REGIDS
	.align		4
.L_27:
        /*0040*/ 	.byte	0x04, 0x29
        /*0042*/ 	.short	(.L_29 - .L_28)


	//   ....[0]....
.L_28:
        /*0044*/ 	.word	0xffffffff


	//   ....[1]....
        /*0048*/ 	.word	0xffffffff


	//   ....[2]....
        /*004c*/ 	.word	0xffffffff


	//   ....[3]....
        /*0050*/ 	.word	0xffffffff


	//   ....[4]....
        /*0054*/ 	.word	0xffffffff


	//----- nvinfo : EIATTR_COOP_GROUP_INSTR_OFFSETS
	.align		4
.L_29:
        /*0058*/ 	.byte	0x04, 0x28
        /*005a*/ 	.short	(.L_31 - .L_30)


	//   ....[0]....
.L_30:
        /*005c*/ 	.word	0x00000060


	//   ....[1]....
        /*0060*/ 	.word	0x00000070


	//   ....[2]....
        /*0064*/ 	.word	0x00000130


	//   ....[3]....
        /*0068*/ 	.word	0x00000320


	//   ....[4]....
        /*006c*/ 	.word	0x00001220


	//----- nvinfo : EIATTR_REG_RECONFIG
	.align		4
.L_31:
        /*0070*/ 	.byte	0x01, 0x54
	.zero		2


	//----- nvinfo : EIATTR_SYSCALL_OFFSETS
	.align		4
        /*0074*/ 	.byte	0x04, 0x46
        /*0076*/ 	.short	(.L_33 - .L_32)


	//   ....[0]....
.L_32:
        /*0078*/ 	.word	0x00001410


	//----- nvinfo : EIATTR_MBARRIER_INSTR_OFFSETS
	.align		4
.L_33:
        /*007c*/ 	.byte	0x04, 0x39
        /*007e*/ 	.short	(.L_35 - .L_34)


	//   ....[0]....
.L_34:
        /*0080*/ 	.word	0x00000230
        /*0084*/ 	.word	0x000000ff
        /*0088*/ 	.word	0x00000000
        /*008c*/ 	.short	0x0100
        /*008e*/ 	.byte	0x08
	.zero		1


	//   ....[1]....
        /*0090*/ 	.word	0x00000240
        /*0094*/ 	.word	0x000000ff
        /*0098*/ 	.word	0x00000038
        /*009c*/ 	.short	0x0100
        /*009e*/ 	.byte	0x08
	.zero		1


	//   ....[2]....
        /*00a0*/ 	.word	0x00000250
        /*00a4*/ 	.word	0x000000ff
        /*00a8*/ 	.word	0x00000008
        /*00ac*/ 	.short	0x0100
        /*00ae*/ 	.byte	0x08
	.zero		1


	//   ....[3]....
        /*00b0*/ 	.word	0x00000260
        /*00b4*/ 	.word	0x000000ff
        /*00b8*/ 	.word	0x00000040
        /*00bc*/ 	.short	0x0100
        /*00be*/ 	.byte	0x08
	.zero		1


	//   ....[4]....
        /*00c0*/ 	.word	0x00000270
        /*00c4*/ 	.word	0x000000ff
        /*00c8*/ 	.word	0x00000010
        /*00cc*/ 	.short	0x0100
        /*00ce*/ 	.byte	0x08
	.zero		1


	//   ....[5]....
        /*00d0*/ 	.word	0x00000280
        /*00d4*/ 	.word	0x000000ff
        /*00d8*/ 	.word	0x00000048
        /*00dc*/ 	.short	0x0100
        /*00de*/ 	.byte	0x08
	.zero		1


	//   ....[6]....
        /*00e0*/ 	.word	0x00000290
        /*00e4*/ 	.word	0x000000ff
        /*00e8*/ 	.word	0x00000018
        /*00ec*/ 	.short	0x0100
        /*00ee*/ 	.byte	0x08
	.zero		1


	//   ....[7]....
        /*00f0*/ 	.word	0x000002a0
        /*00f4*/ 	.word	0x000000ff
        /*00f8*/ 	.word	0x00000050
        /*00fc*/ 	.short	0x0100
        /*00fe*/ 	.byte	0x08
	.zero		1


	//   ....[8]....
        /*0100*/ 	.word	0x000002b0
        /*0104*/ 	.word	0x000000ff
        /*0108*/ 	.word	0x00000020
        /*010c*/ 	.short	0x0100
        /*010e*/ 	.byte	0x08
	.zero		1


	//   ....[9]....
        /*0110*/ 	.word	0x000002c0
        /*0114*/ 	.word	0x000000ff
        /*0118*/ 	.word	0x00000058
        /*011c*/ 	.short	0x0100
        /*011e*/ 	.byte	0x08
	.zero		1


	//   ....[10]....
        /*0120*/ 	.word	0x000002d0
        /*0124*/ 	.word	0x000000ff
        /*0128*/ 	.word	0x00000028
        /*012c*/ 	.short	0x0100
        /*012e*/ 	.byte	0x08
	.zero		1


	//   ....[11]....
        /*0130*/ 	.word	0x000002e0
        /*0134*/ 	.word	0x000000ff
        /*0138*/ 	.word	0x00000060
        /*013c*/ 	.short	0x0100
        /*013e*/ 	.byte	0x08
	.zero		1


	//   ....[12]....
        /*0140*/ 	.word	0x000002f0
        /*0144*/ 	.word	0x000000ff
        /*0148*/ 	.word	0x00000030
        /*014c*/ 	.short	0x0100
        /*014e*/ 	.byte	0x08
	.zero		1


	//   ....[13]....
        /*0150*/ 	.word	0x00000300
        /*0154*/ 	.word	0x000000ff
        /*0158*/ 	.word	0x00000068
        /*015c*/ 	.short	0x0100
        /*015e*/ 	.byte	0x08
	.zero		1


	//   ....[14]....
        /*0160*/ 	.word	0x000005a0
        /*0164*/ 	.word	0x000000ff
        /*0168*/ 	.word	0x00000080
        /*016c*/ 	.short	0x0100
        /*016e*/ 	.byte	0x08
	.zero		1


	//   ....[15]....
        /*0170*/ 	.word	0x00000620
        /*0174*/ 	.word	0x000000ff
        /*0178*/ 	.word	0x00000088
        /*017c*/ 	.short	0x0100
        /*017e*/ 	.byte	0x08
	.zero		1


	//   ....[16]....
        /*0180*/ 	.word	0x00001490
        /*0184*/ 	.word	0x00000003
        /*0188*/ 	.word	0x00000000
        /*018c*/ 	.short	0x010a
        /*018e*/ 	.byte	0x3f
	.zero		1


	//   ....[17]....
        /*0190*/ 	.word	0x000014f0
        /*0194*/ 	.word	0x00000003
        /*0198*/ 	.word	0x00000000
        /*019c*/ 	.short	0x010a
        /*019e*/ 	.byte	0x3f
	.zero		1


	//   ....[18]....
        /*01a0*/ 	.word	0x00001840
        /*01a4*/ 	.word	0x000000ff
        /*01a8*/ 	.word	0x00000000
        /*01ac*/ 	.short	0x010a
        /*01ae*/ 	.byte	0x07
	.zero		1


	//   ....[19]....
        /*01b0*/ 	.word	0x00001880
        /*01b4*/ 	.word	0x000000ff
        /*01b8*/ 	.word	0x00000000
        /*01bc*/ 	.short	0x010a
        /*01be*/ 	.byte	0x07
	.zero		1


	//   ....[20]....
        /*01c0*/ 	.word	0x00001ae0
        /*01c4*/ 	.word	0x000000ff
        /*01c8*/ 	.word	0x00000000
        /*01cc*/ 	.short	0x0101
        /*01ce*/ 	.byte	0x07
	.zero		1


	//   ....[21]....
        /*01d0*/ 	.word	0x00001ce0
        /*01d4*/ 	.word	0x000000ff
        /*01d8*/ 	.word	0x00000000
        /*01dc*/ 	.short	0x0101
        /*01de*/ 	.byte	0x04
	.zero		1


	//   ....[22]....
        /*01e0*/ 	.word	0x00006ee0
        /*01e4*/ 	.word	0x0000000e
        /*01e8*/ 	.word	0x00000038
        /*01ec*/ 	.short	0x010a
        /*01ee*/ 	.byte	0x3f
	.zero		1


	//   ....[23]....
        /*01f0*/ 	.word	0x000072b0
        /*01f4*/ 	.word	0x00000006
        /*01f8*/ 	.word	0x00000088
        /*01fc*/ 	.short	0x0101
        /*01fe*/ 	.byte	0x3f
	.zero		1


	//   ....[24]....
        /*0200*/ 	.word	0x00007990
        /*0204*/ 	.word	0x00000007
        /*0208*/ 	.word	0x00000000
        /*020c*/ 	.short	0x010a
        /*020e*/ 	.byte	0x3f
	.zero		1


	//   ....[25]....
        /*0210*/ 	.word	0x00007a10
        /*0214*/ 	.word	0x00000009
        /*0218*/ 	.word	0x00000000
        /*021c*/ 	.short	0x010a
        /*021e*/ 	.byte	0x3f
	.zero		1


	//   ....[26]....
        /*0220*/ 	.word	0x00007aa0
        /*0224*/ 	.word	0x00000006
        /*0228*/ 	.word	0x00000000
        /*022c*/ 	.short	0x010a
        /*022e*/ 	.byte	0x3f
	.zero		1


	//   ....[27]....
        /*0230*/ 	.word	0x00007b30
        /*0234*/ 	.word	0x00000009
        /*0238*/ 	.word	0x00000000
        /*023c*/ 	.short	0x010a
        /*023e*/ 	.byte	0x3f
	.zero		1


	//   ....[28]....
        /*0240*/ 	.word	0x00007bc0
        /*0244*/ 	.word	0x00000006
        /*0248*/ 	.word	0x00000000
        /*024c*/ 	.short	0x010a
        /*024e*/ 	.byte	0x3f
	.zero		1


	//   ....[29]....
        /*0250*/ 	.word	0x00007c50
        /*0254*/ 	.word	0x00000009
        /*0258*/ 	.word	0x00000000
        /*025c*/ 	.short	0x010a
        /*025e*/ 	.byte	0x3f
	.zero		1


	//   ....[30]....
        /*0260*/ 	.word	0x00007ce0
        /*0264*/ 	.word	0x00000003
        /*0268*/ 	.word	0x00000000
        /*026c*/ 	.short	0x010a
        /*026e*/ 	.byte	0x3f
	.zero		1


	//   ....[31]....
        /*0270*/ 	.word	0x00007d40
        /*0274*/ 	.word	0x00000003
        /*0278*/ 	.word	0x00000000
        /*027c*/ 	.short	0x010a
        /*027e*/ 	.byte	0x3f
	.zero		1


	//   ....[32]....
        /*0280*/ 	.word	0x00007da0
        /*0284*/ 	.word	0x00000004
        /*0288*/ 	.word	0x00000000
        /*028c*/ 	.short	0x010a
        /*028e*/ 	.byte	0x3f
	.zero		1


	//   ....[33]....
        /*0290*/ 	.word	0x00007e70
        /*0294*/ 	.word	0x0000000e
        /*0298*/ 	.word	0x00000038
        /*029c*/ 	.short	0x010a
        /*029e*/ 	.byte	0x3f
	.zero		1


	//   ....[34]....
        /*02a0*/ 	.word	0x00007f40
        /*02a4*/ 	.word	0x00000007
        /*02a8*/ 	.word	0x00000000
        /*02ac*/ 	.short	0x010a
        /*02ae*/ 	.byte	0x3f
	.zero		1


	//   ....[35]....
        /*02b0*/ 	.word	0x00007f90
        /*02b4*/ 	.word	0x00000009
        /*02b8*/ 	.word	0x00000000
        /*02bc*/ 	.short	0x010a
        /*02be*/ 	.byte	0x3f
	.zero		1


	//   ....[36]....
        /*02c0*/ 	.word	0x00007fe0
        /*02c4*/ 	.word	0x00000006
        /*02c8*/ 	.word	0x00000000
        /*02cc*/ 	.short	0x010a
        /*02ce*/ 	.byte	0x3f
	.zero		1


	//   ....[37]....
        /*02d0*/ 	.word	0x00008030
        /*02d4*/ 	.word	0x00000009
        /*02d8*/ 	.word	0x00000000
        /*02dc*/ 	.short	0x010a
        /*02de*/ 	.byte	0x3f
	.zero		1


	//   ....[38]....
        /*02e0*/ 	.word	0x00008080
        /*02e4*/ 	.word	0x00000006
        /*02e8*/ 	.word	0x00000000
        /*02ec*/ 	.short	0x010a
        /*02ee*/ 	.byte	0x3f
	.zero		1


	//   ....[39]....
        /*02f0*/ 	.word	0x000080d0
        /*02f4*/ 	.word	0x00000009
        /*02f8*/ 	.word	0x00000000
        /*02fc*/ 	.short	0x010a
        /*02fe*/ 	.byte	0x3f
	.zero		1


	//----- nvinfo : EIATTR_NUM_MBARRIERS
	.align		4
.L_35:
        /*0300*/ 	.byte	0x03, 0x38
        /*0302*/ 	.short	0x0010


	//----- nvinfo : EIATTR_EXIT_INSTR_OFFSETS
	.align		4
        /*0304*/ 	.byte	0x04, 0x1c
        /*0306*/ 	.short	(.L_37 - .L_36)


	//   ....[0]....
.L_36:
        /*0308*/ 	.word	0x000006c0


	//   ....[1]....
        /*030c*/ 	.word	0x00000f80


	//   ....[2]....
        /*0310*/ 	.word	0x000065c0


	//   ....[3]....
        /*0314*/ 	.word	0x00006bf0


	//   ....[4]....
        /*0318*/ 	.word	0x00007d30


	//----- nvinfo : EIATTR_MAX_THREADS
	.align		4
.L_37:
        /*031c*/ 	.byte	0x04, 0x05
        /*031e*/ 	.short	(.L_39 - .L_38)
.L_38:
        /*0320*/ 	.word	0x00000180
        /*0324*/ 	.word	0x00000001
        /*0328*/ 	.word	0x00000001


	//----- nvinfo : EIATTR_CRS_STACK_SIZE
	.align		4
.L_39:
        /*032c*/ 	.byte	0x04, 0x1e
        /*032e*/ 	.short	(.L_41 - .L_40)
.L_40:
        /*0330*/ 	.word	0x00000000


	//----- nvinfo : EIATTR_CBANK_PARAM_SIZE
	.align		4
.L_41:
        /*0334*/ 	.byte	0x03, 0x19
        /*0336*/ 	.short	0x0470


	//----- nvinfo : EIATTR_PARAM_CBANK
	.align		4
        /*0338*/ 	.byte	0x04, 0x0a
        /*033a*/ 	.short	(.L_43 - .L_42)
	.align		4
.L_42:
        /*033c*/ 	.word	index@(.nv.constant0._ZN7cutlass13device_kernelINS_4gemm6kernel13GemmUniversalIN4cute5tupleIJiiiiEEENS1_10collective13CollectiveMmaINS1_34MainloopSm90TmaGmmaWarpSpecializedILi7ENS5_IJNS4_1CILi1EEESB_SB_EEENS1_35KernelTmaWarpSpecializedCooperativeEEENS5_IJNSA_ILi128EEESF_NSA_ILi64EEEEEENS_10bfloat16_tENS5_IJlSB_lEEESI_SJ_NS4_8TiledMMAINS4_8MMA_AtomIJNS4_4SM904GMMA28MMA_64x128x16_F32BF16BF16_SSILNSN_5MajorE0ELSP_0ELNSN_7ScaleInE1ELSQ_1EEEEEENS4_6LayoutINS5_IJNSA_ILi2EEESB_SB_EEENS5_IJSB_NSA_ILi0EEESW_EEEEENS5_IJNS4_10UnderscoreESZ_SZ_EEEEENS4_13SM90_TMA_LOADENS4_14ComposedLayoutINS4_7SwizzleILi3ELi4ELi3EEENS4_18smem_ptr_flag_bitsILi16EEENST_INS5_IJNSA_ILi8EEESG_EEENS5_IJSG_SB_EEEEEEEvNS4_8identityES12_S1C_vS1D_EENS_8epilogue10collective6detail29Sm90TmaWarpSpecializedAdapterINS1G_15DefaultEpilogueISI_SJ_SJ_NS1F_6thread17LinearCombinationISI_Li1EffLNS1K_9ScaleType4KindE0ELNS_15FloatRoundStyleE2ESI_EENS1_15EpilogueDefaultEEEEEvvEEEEvNT_6ParamsE)
        /*0340*/ 	.short	0x0210
        /*0342*/ 	.short	0x0470


	//----- nvinfo : EIATTR_SW_WAR
	.align		4
.L_43:
        /*0344*/ 	.byte	0x04, 0x36
        /*0346*/ 	.short	(.L_45 - .L_44)
.L_44:
        /*0348*/ 	.word	0x00000008
.L_45:


//--------------------- .nv.callgraph             --------------------------
	.section	.nv.callgraph,"",@"SHT_CUDA_CALLGRAPH"
	.align	4
	.sectionentsize	8
	.align		4
        /*0000*/ 	.word	0x00000000
	.align		4
        /*0004*/ 	.word	0xffffffff
	.align		4
        /*0008*/ 	.word	index@(_ZN7cutlass13device_kernelINS_4gemm6kernel13GemmUniversalIN4cute5tupleIJiiiiEEENS1_10collective13CollectiveMmaINS1_34MainloopSm90TmaGmmaWarpSpecializedILi7ENS5_IJNS4_1CILi1EEESB_SB_EEENS1_35KernelTmaWarpSpecializedCooperativeEEENS5_IJNSA_ILi128EEESF_NSA_ILi64EEEEEENS_10bfloat16_tENS5_IJlSB_lEEESI_SJ_NS4_8TiledMMAINS4_8MMA_AtomIJNS4_4SM904GMMA28MMA_64x128x16_F32BF16BF16_SSILNSN_5MajorE0ELSP_0ELNSN_7ScaleInE1ELSQ_1EEEEEENS4_6LayoutINS5_IJNSA_ILi2EEESB_SB_EEENS5_IJSB_NSA_ILi0EEESW_EEEEENS5_IJNS4_10UnderscoreESZ_SZ_EEEEENS4_13SM90_TMA_LOADENS4_14ComposedLayoutINS4_7SwizzleILi3ELi4ELi3EEENS4_18smem_ptr_flag_bitsILi16EEENST_INS5_IJNSA_ILi8EEESG_EEENS5_IJSG_SB_EEEEEEEvNS4_8identityES12_S1C_vS1D_EENS_8epilogue10collective6detail29Sm90TmaWarpSpecializedAdapterINS1G_15DefaultEpilogueISI_SJ_SJ_NS1F_6thread17LinearCombinationISI_Li1EffLNS1K_9ScaleType4KindE0ELNS_15FloatRoundStyleE2ESI_EENS1_15EpilogueDefaultEEEEEvvEEEEvNT_6ParamsE)
	.align		4
        /*000c*/ 	.word	index@(__assertfail)
	.align		4
        /*0010*/ 	.word	0x00000000
	.align		4
        /*0014*/ 	.word	0xfffffffe
	.align		4
        /*0018*/ 	.word	0x00000000
	.align		4
        /*001c*/ 	.word	0xfffffffd
	.align		4
        /*0020*/ 	.word	0x00000000
	.align		4
        /*0024*/ 	.word	0xfffffffc


//--------------------- .nv.constant4             --------------------------
	.section	.nv.constant4,"a",@progbits
	.align	8
	.align		8
.nv.constant4:
        /*0000*/ 	.dword	__assertfail
	.align		8
        /*0008*/ 	.dword	__unnamed_1
	.align		8
        /*0010*/ 	.dword	_ZN40_INTERNAL_9ee37726_4_k_cu_a0e5c11f_229154cuda3std3__45__cpo5beginE
	.align		8
        /*0018*/ 	.dword	_ZN40_INTERNAL_9ee37726_4_k_cu_a0e5c11f_229154cuda3std3__45__cpo3endE
	.align		8
        /*0020*/ 	.dword	_ZN40_INTERNAL_9ee37726_4_k_cu_a0e5c11f_229154cuda3std3__45__cpo6cbeginE
	.align		8
        /*0028*/ 	.dword	_ZN40_INTERNAL_9ee37726_4_k_cu_a0e5c11f_229154cuda3std3__45__cpo4cendE
	.align		8
        /*0030*/ 	.dword	_ZN40_INTERNAL_9ee37726_4_k_cu_a0e5c11f_229154cuda3std3__442_GLOBAL__N__9ee37726_4_k_cu_a0e5c11f_229156ignoreE
	.align		8
        /*0038*/ 	.dword	_ZN40_INTERNAL_9ee37726_4_k_cu_a0e5c11f_229154cuda3std3__419piecewise_constructE
	.align		8
        /*0040*/ 	.dword	_ZN40_INTERNAL_9ee37726_4_k_cu_a0e5c11f_229154cuda3std3__48in_placeE
	.align		8
        /*0048*/ 	.dword	_ZN40_INTERNAL_9ee37726_4_k_cu_a0e5c11f_229154cuda3std6ranges3__45__cpo4swapE
	.align		8
        /*0050*/ 	.dword	_ZN40_INTERNAL_9ee37726_4_k_cu_a0e5c11f_229154cuda3std6ranges3__45__cpo9iter_moveE
	.align		8
        /*0058*/ 	.dword	_ZN40_INTERNAL_9ee37726_4_k_cu_a0e5c11f_229154cute7productE
	.align		8
        /*0060*/ 	.dword	_ZN40_INTERNAL_9ee37726_4_k_cu_a0e5c11f_229154cute1_E
	.align		8
        /*0068*/ 	.dword	$str$22
	.align		8
        /*0070*/ 	.dword	$str$23


//--------------------- .text._ZN7cutlass13device_kernelINS_4gemm6kernel13GemmUniversalIN4cute5tupleIJiiiiEEENS1_10collective13CollectiveMmaINS1_34MainloopSm90TmaGmmaWarpSpecializedILi7ENS5_IJNS4_1CILi1EEESB_SB_EEENS1_35KernelTmaWarpSpecializedCooperativeEEENS5_IJNSA_ILi128EEESF_NSA_ILi64EEEEEENS_10bfloat16_tENS5_IJlSB_lEEESI_SJ_NS4_8TiledMMAINS4_8MMA_AtomIJNS4_4SM904GMMA28MMA_64x128x16_F32BF16BF16_SSILNSN_5MajorE0ELSP_0ELNSN_7ScaleInE1ELSQ_1EEEEEENS4_6LayoutINS5_IJNSA_ILi2EEESB_SB_EEENS5_IJSB_NSA_ILi0EEESW_EEEEENS5_IJNS4_10UnderscoreESZ_SZ_EEEEENS4_13SM90_TMA_LOADENS4_14ComposedLayoutINS4_7SwizzleILi3ELi4ELi3EEENS4_18smem_ptr_flag_bitsILi16EEENST_INS5_IJNSA_ILi8EEESG_EEENS5_IJSG_SB_EEEEEEEvNS4_8identityES12_S1C_vS1D_EENS_8epilogue10collective6detail29Sm90TmaWarpSpecializedAdapterINS1G_15DefaultEpilogueISI_SJ_SJ_NS1F_6thread17LinearCombinationISI_Li1EffLNS1K_9ScaleType4KindE0ELNS_15FloatRoundStyleE2ESI_EENS1_15EpilogueDefaultEEEEEvvEEEEvNT_6ParamsE --------------------------
	.section	.text._ZN7cutlass13device_kernelINS_4gemm6kernel13GemmUniversalIN4cute5tupleIJiiiiEEENS1_10collective13CollectiveMmaINS1_34MainloopSm90TmaGmmaWarpSpecializedILi7ENS5_IJNS4_1CILi1EEESB_SB_EEENS1_35KernelTmaWarpSpecializedCooperativeEEENS5_IJNSA_ILi128EEESF_NSA_ILi64EEEEEENS_10bfloat16_tENS5_IJlSB_lEEESI_SJ_NS4_8TiledMMAINS4_8MMA_AtomIJNS4_4SM904GMMA28MMA_64x128x16_F32BF16BF16_SSILNSN_5MajorE0ELSP_0ELNSN_7ScaleInE1ELSQ_1EEEEEENS4_6LayoutINS5_IJNSA_ILi2EEESB_SB_EEENS5_IJSB_NSA_ILi0EEESW_EEEEENS5_IJNS4_10UnderscoreESZ_SZ_EEEEENS4_13SM90_TMA_LOADENS4_14ComposedLayoutINS4_7SwizzleILi3ELi4ELi3EEENS4_18smem_ptr_flag_bitsILi16EEENST_INS5_IJNSA_ILi8EEESG_EEENS5_IJSG_SB_EEEEEEEvNS4_8identityES12_S1C_vS1D_EENS_8epilogue10collective6detail29Sm90TmaWarpSpecializedAdapterINS1G_15DefaultEpilogueISI_SJ_SJ_NS1F_6thread17LinearCombinationISI_Li1EffLNS1K_9ScaleType4KindE0ELNS_15FloatRoundStyleE2ESI_EENS1_15EpilogueDefaultEEEEEvvEEEEvNT_6ParamsE,"ax",@progbits
	.align	128
.text._ZN7cutlass13device_kernelINS_4gemm6kernel13GemmUniversalIN4cute5tupleIJiiiiEEENS1_10collective13CollectiveMmaINS1_34MainloopSm90TmaGmmaWarpSpecializedILi7ENS5_IJNS4_1CILi1EEESB_SB_EEENS1_35KernelTmaWarpSpecializedCooperativeEEENS5_IJNSA_ILi128EEESF_NSA_ILi64EEEEEENS_10bfloat16_tENS5_IJlSB_lEEESI_SJ_NS4_8TiledMMAINS4_8MMA_AtomIJNS4_4SM904GMMA28MMA_64x128x16_F32BF16BF16_SSILNSN_5MajorE0ELSP_0ELNSN_7ScaleInE1ELSQ_1EEEEEENS4_6LayoutINS5_IJNSA_ILi2EEESB_SB_EEENS5_IJSB_NSA_ILi0EEESW_EEEEENS5_IJNS4_10UnderscoreESZ_SZ_EEEEENS4_13SM90_TMA_LOADENS4_14ComposedLayoutINS4_7SwizzleILi3ELi4ELi3EEENS4_18smem_ptr_flag_bitsILi16EEENST_INS5_IJNSA_ILi8EEESG_EEENS5_IJSG_SB_EEEEEEEvNS4_8identityES12_S1C_vS1D_EENS_8epilogue10collective6detail29Sm90TmaWarpSpecializedAdapterINS1G_15DefaultEpilogueISI_SJ_SJ_NS1F_6thread17LinearCombinationISI_Li1EffLNS1K_9ScaleType4KindE0ELNS_15FloatRoundStyleE2ESI_EENS1_15EpilogueDefaultEEEEEvvEEEEvNT_6ParamsE:
        .type           _ZN7cutlass13device_kernelINS_4gemm6kernel13GemmUniversalIN4cute5tupleIJiiiiEEENS1_10collective13CollectiveMmaINS1_34MainloopSm90TmaGmmaWarpSpecializedILi7ENS5_IJNS4_1CILi1EEESB_SB_EEENS1_35KernelTmaWarpSpecializedCooperativeEEENS5_IJNSA_ILi128EEESF_NSA_ILi64EEEEEENS_10bfloat16_tENS5_IJlSB_lEEESI_SJ_NS4_8TiledMMAINS4_8MMA_AtomIJNS4_4SM904GMMA28MMA_64x128x16_F32BF16BF16_SSILNSN_5MajorE0ELSP_0ELNSN_7ScaleInE1ELSQ_1EEEEEENS4_6LayoutINS5_IJNSA_ILi2EEESB_SB_EEENS5_IJSB_NSA_ILi0EEESW_EEEEENS5_IJNS4_10UnderscoreESZ_SZ_EEEEENS4_13SM90_TMA_LOADENS4_14ComposedLayoutINS4_7SwizzleILi3ELi4ELi3EEENS4_18smem_ptr_flag_bitsILi16EEENST_INS5_IJNSA_ILi8EEESG_EEENS5_IJSG_SB_EEEEEEEvNS4_8identityES12_S1C_vS1D_EENS_8epilogue10collective6detail29Sm90TmaWarpSpecializedAdapterINS1G_15DefaultEpilogueISI_SJ_SJ_NS1F_6thread17LinearCombinationISI_Li1EffLNS1K_9ScaleType4KindE0ELNS_15FloatRoundStyleE2ESI_EENS1_15EpilogueDefaultEEEEEvvEEEEvNT_6ParamsE,@function
        .size           _ZN7cutlass13device_kernelINS_4gemm6kernel13GemmUniversalIN4cute5tupleIJiiiiEEENS1_10collective13CollectiveMmaINS1_34MainloopSm90TmaGmmaWarpSpecializedILi7ENS5_IJNS4_1CILi1EEESB_SB_EEENS1_35KernelTmaWarpSpecializedCooperativeEEENS5_IJNSA_ILi128EEESF_NSA_ILi64EEEEEENS_10bfloat16_tENS5_IJlSB_lEEESI_SJ_NS4_8TiledMMAINS4_8MMA_AtomIJNS4_4SM904GMMA28MMA_64x128x16_F32BF16BF16_SSILNSN_5MajorE0ELSP_0ELNSN_7ScaleInE1ELSQ_1EEEEEENS4_6LayoutINS5_IJNSA_ILi2EEESB_SB_EEENS5_IJSB_NSA_ILi0EEESW_EEEEENS5_IJNS4_10UnderscoreESZ_SZ_EEEEENS4_13SM90_TMA_LOADENS4_14ComposedLayoutINS4_7SwizzleILi3ELi4ELi3EEENS4_18smem_ptr_flag_bitsILi16EEENST_INS5_IJNSA_ILi8EEESG_EEENS5_IJSG_SB_EEEEEEEvNS4_8identityES12_S1C_vS1D_EENS_8epilogue10collective6detail29Sm90TmaWarpSpecializedAdapterINS1G_15DefaultEpilogueISI_SJ_SJ_NS1F_6thread17LinearCombinationISI_Li1EffLNS1K_9ScaleType4KindE0ELNS_15FloatRoundStyleE2ESI_EENS1_15EpilogueDefaultEEEEEvvEEEEvNT_6ParamsE,(.L_x_200 - _ZN7cutlass13device_kernelINS_4gemm6kernel13GemmUniversalIN4cute5tupleIJiiiiEEENS1_10collective13CollectiveMmaINS1_34MainloopSm90TmaGmmaWarpSpecializedILi7ENS5_IJNS4_1CILi1EEESB_SB_EEENS1_35KernelTmaWarpSpecializedCooperativeEEENS5_IJNSA_ILi128EEESF_NSA_ILi64EEEEEENS_10bfloat16_tENS5_IJlSB_lEEESI_SJ_NS4_8TiledMMAINS4_8MMA_AtomIJNS4_4SM904GMMA28MMA_64x128x16_F32BF16BF16_SSILNSN_5MajorE0ELSP_0ELNSN_7ScaleInE1ELSQ_1EEEEEENS4_6LayoutINS5_IJNSA_ILi2EEESB_SB_EEENS5_IJSB_NSA_ILi0EEESW_EEEEENS5_IJNS4_10UnderscoreESZ_SZ_EEEEENS4_13SM90_TMA_LOADENS4_14ComposedLayoutINS4_7SwizzleILi3ELi4ELi3EEENS4_18smem_ptr_flag_bitsILi16EEENST_INS5_IJNSA_ILi8EEESG_EEENS5_IJSG_SB_EEEEEEEvNS4_8identityES12_S1C_vS1D_EENS_8epilogue10collective6detail29Sm90TmaWarpSpecializedAdapterINS1G_15DefaultEpilogueISI_SJ_SJ_NS1F_6thread17LinearCombinationISI_Li1EffLNS1K_9ScaleType4KindE0ELNS_15FloatRoundStyleE2ESI_EENS1_15EpilogueDefaultEEEEEvvEEEEvNT_6ParamsE)
        .other          _ZN7cutlass13device_kernelINS_4gemm6kernel13GemmUniversalIN4cute5tupleIJiiiiEEENS1_10collective13CollectiveMmaINS1_34MainloopSm90TmaGmmaWarpSpecializedILi7ENS5_IJNS4_1CILi1EEESB_SB_EEENS1_35KernelTmaWarpSpecializedCooperativeEEENS5_IJNSA_ILi128EEESF_NSA_ILi64EEEEEENS_10bfloat16_tENS5_IJlSB_lEEESI_SJ_NS4_8TiledMMAINS4_8MMA_AtomIJNS4_4SM904GMMA28MMA_64x128x16_F32BF16BF16_SSILNSN_5MajorE0ELSP_0ELNSN_7ScaleInE1ELSQ_1EEEEEENS4_6LayoutINS5_IJNSA_ILi2EEESB_SB_EEENS5_IJSB_NSA_ILi0EEESW_EEEEENS5_IJNS4_10UnderscoreESZ_SZ_EEEEENS4_13SM90_TMA_LOADENS4_14ComposedLayoutINS4_7SwizzleILi3ELi4ELi3EEENS4_18smem_ptr_flag_bitsILi16EEENST_INS5_IJNSA_ILi8EEESG_EEENS5_IJSG_SB_EEEEEEEvNS4_8identityES12_S1C_vS1D_EENS_8epilogue10collective6detail29Sm90TmaWarpSpecializedAdapterINS1G_15DefaultEpilogueISI_SJ_SJ_NS1F_6thread17LinearCombinationISI_Li1EffLNS1K_9ScaleType4KindE0ELNS_15FloatRoundStyleE2ESI_EENS1_15EpilogueDefaultEEEEEvvEEEEvNT_6ParamsE,@"STO_CUDA_ENTRY STV_DEFAULT"
_ZN7cutlass13device_kernelINS_4gemm6kernel13GemmUniversalIN4cute5tupleIJiiiiEEENS1_10collective13CollectiveMmaINS1_34MainloopSm90TmaGmmaWarpSpecializedILi7ENS5_IJNS4_1CILi1EEESB_SB_EEENS1_35KernelTmaWarpSpecializedCooperativeEEENS5_IJNSA_ILi128EEESF_NSA_ILi64EEEEEENS_10bfloat16_tENS5_IJlSB_lEEESI_SJ_NS4_8TiledMMAINS4_8MMA_AtomIJNS4_4SM904GMMA28MMA_64x128x16_F32BF16BF16_SSILNSN_5MajorE0ELSP_0ELNSN_7ScaleInE1ELSQ_1EEEEEENS4_6LayoutINS5_IJNSA_ILi2EEESB_SB_EEENS5_IJSB_NSA_ILi0EEESW_EEEEENS5_IJNS4_10UnderscoreESZ_SZ_EEEEENS4_13SM90_TMA_LOADENS4_14ComposedLayoutINS4_7SwizzleILi3ELi4ELi3EEENS4_18smem_ptr_flag_bitsILi16EEENST_INS5_IJNSA_ILi8EEESG_EEENS5_IJSG_SB_EEEEEEEvNS4_8identityES12_S1C_vS1D_EENS_8epilogue10collective6detail29Sm90TmaWarpSpecializedAdapterINS1G_15DefaultEpilogueISI_SJ_SJ_NS1F_6thread17LinearCombinationISI_Li1EffLNS1K_9ScaleType4KindE0ELNS_15FloatRoundStyleE2ESI_EENS1_15EpilogueDefaultEEEEEvvEEEEvNT_6ParamsE:
[----:B------:R-:W0:Y:S01]  /*0000*/  LDC R1, c[0x0][0x28] ;  /* 0x00000a00ff017b82 */ /* 0x000e220000000800 */
[----:B------:R-:W1:Y:S01]  /*0010*/  S2R R3, SR_TID.X ;  /* 0x0000000000037919 */ /* 0x000e620000002100 */
[----:B------:R-:W-:Y:S01]  /*0020*/  ELECT P0, URZ, PT ;  /* 0x00000000003f782f */ /* 0x000fe20003800000 */
[----:B------:R-:W-:Y:S01]  /*0030*/  BSSY B0, `(.L_x_0) ;  /* 0x000000f000007945 */ /* 0x000fe20003800000 */
[--C-:B-1----:R-:W-:Y:S02]  /*0040*/  SHF.R.U32.HI R0, RZ, 0x5, R3.reuse ;  /* 0x00000005ff007819 */ /* 0x102fe40000011603 */
[----:B------:R-:W-:-:S03]  /*0050*/  SHF.R.U32.HI R14, RZ, 0x7, R3 ;  /* 0x00000007ff0e7819 */ /* 0x000fc60000011603 */
[----:B------:R-:W1:Y:S04]  /*0060*/  SHFL.IDX PT, R4, R0, RZ, 0x1f ;  /* 0x00001fff00047589 */ /* 0x000e6800000e0000 */
[----:B------:R2:W3:Y:S01]  /*0070*/  SHFL.IDX PT, R10, R14, RZ, 0x1f ;  /* 0x00001fff0e0a7589 */ /* 0x0004e200000e0000 */
[----:B-1----:R-:W-:-:S13]  /*0080*/  ISETP.NE.OR P0, PT, R4, RZ, !P0 ;  /* 0x000000ff0400720c */ /* 0x002fda0004705670 */
[----:B0-23--:R-:W-:Y:S05]  /*0090*/  @P0 BRA `(.L_x_1) ;  /* 0x0000000000200947 */ /* 0x00dfea0003800000 */
[----:B------:R-:W-:Y:S02]  /*00a0*/  ULDC.64 UR4, c[0x0][0x198] ;  /* 0x0000660000047ab9 */ /* 0x000fe40000000a00 */
[----:B------:R-:W-:Y:S02]  /*00b0*/  UIADD3 UR6, UP0, UR4, 0xf0, URZ ;  /* 0x000000f004067890 */ /* 0x000fe4000ff1e03f */
[----:B------:R-:W-:Y:S02]  /*00c0*/  UIADD3 UR4, UP1, UR4, 0x1f0, URZ ;  /* 0x000001f004047890 */ /* 0x000fe4000ff3e03f */
[----:B------:R-:W-:Y:S02]  /*00d0*/  UIADD3.X UR7, URZ, UR5, URZ, UP0, !UPT ;  /* 0x000000053f077290 */ /* 0x000fe400087fe43f */
[----:B------:R-:W-:-:S07]  /*00e0*/  UIADD3.X UR5, URZ, UR5, URZ, UP1, !UPT ;  /* 0x000000053f057290 */ /* 0x000fce0008ffe43f */
[----:B------:R0:W-:Y:S02]  /*00f0*/  UTMACCTL.PF [UR6] ;  /* 0x00000000060079b9 */ /* 0x0001e40008040000 */
[----:B------:R0:W-:Y:S02]  /*0100*/  UTMACCTL.PF [UR4] ;  /* 0x00000000040079b9 */ /* 0x0001e40008040000 */
[----:B0-----:R-:W-:Y:S01]  /*0110*/  NOP ;  /* 0x0000000000007918 */ /* 0x001fe20000000000 */
.L_x_1:
[----:B------:R-:W-:Y:S05]  /*0120*/  BSYNC B0 ;  /* 0x0000000000007941 */ /* 0x000fea0003800000 */
.L_x_0:
[----:B------:R-:W0:Y:S02]  /*0130*/  SHFL.IDX PT, R2, R0, RZ, 0x1f ;  /* 0x00001fff00027589 */ /* 0x000e2400000e0000 */
[----:B0-----:R-:W-:-:S13]  /*0140*/  ISETP.NE.AND P0, PT, R2, RZ, PT ;  /* 0x000000ff0200720c */ /* 0x001fda0003f05270 */
[----:B------:R-:W-:Y:S05]  /*0150*/  @P0 BRA `(.L_x_2) ;  /* 0x0000000000700947 */ /* 0x000fea0003800000 */
[----:B------:R-:W0:Y:S01]  /*0160*/  S2UR UR8, SR_CgaCtaId ;  /* 0x00000000000879c3 */ /* 0x000e220000008800 */
[----:B------:R-:W-:Y:S01]  /*0170*/  UMOV UR4, 0x400 ;  /* 0x0000040000047882 */ /* 0x000fe20000000000 */
[----:B------:R-:W-:Y:S01]  /*0180*/  UMOV UR5, 0x1 ;  /* 0x0000000100057882 */ /* 0x000fe20000000000 */
[----:B------:R-:W-:Y:S01]  /*0190*/  UMOV UR6, 0x100 ;  /* 0x0000010000067882 */ /* 0x000fe20000000000 */
[----:B------:R-:W-:Y:S01]  /*01a0*/  ELECT P0, URZ, PT ;  /* 0x00000000003f782f */ /* 0x000fe20003800000 */
[----:B------:R-:W-:-:S04]  /*01b0*/  UIADD3 UR6, -UR6, 0x100000, URZ ;  /* 0x0010000006067890 */ /* 0x000fc8000fffe13f */
[----:B------:R-:W-:Y:S02]  /*01c0*/  USHF.L.U32 UR7, UR6, 0xb, URZ ;  /* 0x0000000b06077899 */ /* 0x000fe4000800063f */
[----:B------:R-:W-:Y:S02]  /*01d0*/  USHF.L.U32 UR6, UR6, 0x1, URZ ;  /* 0x0000000106067899 */ /* 0x000fe4000800063f */
[----:B0-----:R-:W-:Y:S02]  /*01e0*/  ULEA UR8, UR8, UR4, 0x18 ;  /* 0x0000000408087291 */ /* 0x001fe4000f8ec03f */
[----:B------:R-:W-:-:S04]  /*01f0*/  UIADD3 UR4, -UR5, 0x100000, URZ ;  /* 0x0010000005047890 */ /* 0x000fc8000fffe13f */
[----:B------:R-:W-:Y:S02]  /*0200*/  USHF.L.U32 UR5, UR4, 0xb, URZ ;  /* 0x0000000b04057899 */ /* 0x000fe4000800063f */
[----:B------:R-:W-:Y:S01]  /*0210*/  USHF.L.U32 UR4, UR4, 0x1, URZ ;  /* 0x0000000104047899 */ /* 0x000fe2000800063f */
[----:B------:R-:W0:Y:S11]  /*0220*/  FENCE.VIEW.ASYNC.S ;  /* 0x00000000000073c6 */ /* 0x000e360000000000 */
[----:B0-----:R0:W1:Y:S01]  /*0230*/  SYNCS.EXCH.64 URZ, [UR8], UR4 ;  /* 0x00000004083f75b2 */ /* 0x0010620008000100 */
[----:B------:R0:W2:Y:S01]  /*0240*/  SYNCS.EXCH.64 URZ, [UR8+0x38], UR6 ;  /* 0x00003806083f75b2 */ /* 0x0000a20008000100 */
[----:B------:R0:W3:Y:S01]  /*0250*/  SYNCS.EXCH.64 URZ, [UR8+0x8], UR4 ;  /* 0x00000804083f75b2 */ /* 0x0000e20008000100 */
[----:B------:R0:W4:Y:S01]  /*0260*/  SYNCS.EXCH.64 URZ, [UR8+0x40], UR6 ;  /* 0x00004006083f75b2 */ /* 0x0001220008000100 */
[----:B------:R0:W0:Y:S01]  /*0270*/  SYNCS.EXCH.64 URZ, [UR8+0x10], UR4 ;  /* 0x00001004083f75b2 */ /* 0x0000220008000100 */
        /* <DEDUP_REMOVED lines=9> */
[----:B------:R-:W-:Y:S01]  /*0310*/  NOP ;  /* 0x0000000000007918 */ /* 0x000fe20000000000 */
.L_x_2:
[----:B------:R-:W5:Y:S01]  /*0320*/  SHFL.IDX PT, R0, R0, RZ, 0x1f ;  /* 0x00001fff00007589 */ /* 0x000f6200000e0000 */
[----:B------:R-:W-:Y:S01]  /*0330*/  ELECT P0, URZ, PT ;  /* 0x00000000003f782f */ /* 0x000fe20003800000 */
[----:B------:R-:W1:Y:S01]  /*0340*/  LDC R2, c[0x0][0x65c] ;  /* 0x00019700ff027b82 */ /* 0x000e620000000800 */
[----:B------:R-:W-:Y:S01]  /*0350*/  SHF.R.S32.HI R7, RZ, 0x1f, R4 ;  /* 0x0000001fff077819 */ /* 0x000fe20000011404 */
[----:B------:R-:W2:Y:S01]  /*0360*/  S2R R5, SR_CTAID.Y ;  /* 0x0000000000057919 */ /* 0x000ea20000002600 */
[----:B0-----:R-:W-:Y:S01]  /*0370*/  UMOV UR4, 0x20 ;  /* 0x0000002000047882 */ /* 0x001fe20000000000 */
[----:B------:R-:W-:Y:S01]  /*0380*/  NOP ;  /* 0x0000000000007918 */ /* 0x000fe20000000000 */
[----:B------:R-:W-:Y:S01]  /*0390*/  LEA.HI R7, R7, R4, RZ, 0x2 ;  /* 0x0000000407077211 */ /* 0x000fe200078f10ff */
[----:B------:R-:W0:Y:S01]  /*03a0*/  S2R R6, SR_CTAID.X ;  /* 0x0000000000067919 */ /* 0x000e220000002500 */
[----:B------:R-:W-:Y:S01]  /*03b0*/  ISETP.NE.AND P2, PT, R10, RZ, PT ;  /* 0x000000ff0a00720c */ /* 0x000fe20003f45270 */
[----:B------:R-:W-:Y:S01]  /*03c0*/  NOP ;  /* 0x0000000000007918 */ /* 0x000fe20000000000 */
[----:B------:R-:W-:-:S02]  /*03d0*/  LOP3.LUT R7, R7, 0xfffffffc, RZ, 0xc0, !PT ;  /* 0xfffffffc07077812 */ /* 0x000fc400078ec0ff */
[----:B-----5:R-:W-:Y:S02]  /*03e0*/  ISETP.NE.OR P0, PT, R0, RZ, !P0 ;  /* 0x000000ff0000720c */ /* 0x020fe40004705670 */
[----:B-1----:R-:W-:-:S04]  /*03f0*/  ISETP.NE.AND P3, PT, R2, 0x1, PT ;  /* 0x000000010200780c */ /* 0x002fc80003f65270 */
[----:B------:R-:W-:Y:S01]  /*0400*/  P2R R0, PR, RZ, 0x8 ;  /* 0x00000008ff007803 */ /* 0x000fe20000000000 */
[----:B------:R-:W-:Y:S01]  /*0410*/  IMAD.IADD R0, R4, 0x1, -R7 ;  /* 0x0000000104007824 */ /* 0x000fe200078e0a07 */
[----:B------:R-:W-:Y:S01]  /*0420*/  LOP3.LUT R4, R3, 0x7f, RZ, 0xc0, !PT ;  /* 0x0000007f03047812 */ /* 0x000fe200078ec0ff */
[----:B------:R-:W-:-:S03]  /*0430*/  IMAD.MOV.U32 R7, RZ, RZ, RZ ;  /* 0x000000ffff077224 */ /* 0x000fc600078e00ff */
[----:B------:R-:W-:Y:S01]  /*0440*/  ISETP.NE.AND P1, PT, R0, 0x3, PT ;  /* 0x000000030000780c */ /* 0x000fe20003f25270 */
[----:B------:R-:W-:Y:S01]  /*0450*/  VOTEU.ALL UP0, P0 ;  /* 0x00000000003f7886 */ /* 0x000fe20000000000 */
[----:B------:R-:W-:Y:S01]  /*0460*/  VOTEU.ALL UP1, P0 ;  /* 0x00000000003f7886 */ /* 0x000fe20000020000 */
[----:B------:R-:W0:Y:S01]  /*0470*/  @P3 LDC R17, c[0x0][0x10] ;  /* 0x00000400ff113b82 */ /* 0x000e220000000800 */
[----:B--2---:R-:W-:Y:S02]  /*0480*/  @P3 IMAD.MOV.U32 R8, RZ, RZ, R5 ;  /* 0x000000ffff083224 */ /* 0x004fe400078e0005 */
[----:B------:R-:W-:Y:S01]  /*0490*/  @!UP0 UMOV UR6, 0x400 ;  /* 0x0000040000068882 */ /* 0x000fe20000000000 */
[----:B------:R-:W-:-:S04]  /*04a0*/  @!UP0 UIADD3 UR4, -UR4, 0x100000, URZ ;  /* 0x0010000004048890 */ /* 0x000fc8000fffe13f */
[----:B------:R-:W-:Y:S02]  /*04b0*/  @!UP0 USHF.L.U32 UR5, UR4, 0xb, URZ ;  /* 0x0000000b04058899 */ /* 0x000fe4000800063f */
[----:B------:R-:W-:Y:S01]  /*04c0*/  @!UP0 USHF.L.U32 UR4, UR4, 0x1, URZ ;  /* 0x0000000104048899 */ /* 0x000fe2000800063f */
[----:B------:R-:W-:Y:S01]  /*04d0*/  @P3 IMAD.MOV.U32 R9, RZ, RZ, RZ ;  /* 0x000000ffff093224 */ /* 0x000fe200078e00ff */
[----:B------:R-:W1:Y:S08]  /*04e0*/  @!UP0 S2UR UR7, SR_CgaCtaId ;  /* 0x00000000000789c3 */ /* 0x000e700000008800 */
[----:B------:R-:W2:Y:S01]  /*04f0*/  @!P3 LDC R11, c[0x0][0xc] ;  /* 0x00000300ff0bbb82 */ /* 0x000ea20000000800 */
[----:B0-----:R-:W-:Y:S01]  /*0500*/  @P3 IMAD.WIDE.U32 R16, R6, R17, R8 ;  /* 0x0000001106103225 */ /* 0x001fe200078e0008 */
[----:B-1----:R-:W-:Y:S01]  /*0510*/  @!UP0 ULEA UR8, UR7, UR6, 0x18 ;  /* 0x0000000607088291 */ /* 0x002fe2000f8ec03f */
[----:B------:R-:W-:-:S02]  /*0520*/  VOTEU.ALL UP0, P0 ;  /* 0x00000000003f7886 */ /* 0x000fc40000000000 */
[----:B------:R-:W-:Y:S01]  /*0530*/  ULDC UR6, c[0x0][0xc] ;  /* 0x0000030000067ab9 */ /* 0x000fe20000000800 */
[----:B------:R-:W-:Y:S01]  /*0540*/  ISETP.EQ.OR P0, PT, R0, RZ, !P1 ;  /* 0x000000ff0000720c */ /* 0x000fe20004f02670 */
[----:B------:R-:W-:-:S03]  /*0550*/  ULDC UR7, c[0x0][0x10] ;  /* 0x0000040000077ab9 */ /* 0x000fc60000000800 */
[C---:B------:R-:W-:Y:S01]  /*0560*/  ISETP.EQ.AND P0, PT, R10.reuse, RZ, P0 ;  /* 0x000000ff0a00720c */ /* 0x040fe20000702270 */
[----:B------:R-:W-:Y:S02]  /*0570*/  VIADD R10, R10, 0xffffffff ;  /* 0xffffffff0a0a7836 */ /* 0x000fe40000000000 */
[----:B--2---:R-:W-:Y:S01]  /*0580*/  @!P3 IMAD.WIDE.U32 R8, R11, R5, R6 ;  /* 0x000000050b08b225 */ /* 0x004fe200078e0006 */
[----:B------:R-:W0:Y:S02]  /*0590*/  FENCE.VIEW.ASYNC.S ;  /* 0x00000000000073c6 */ /* 0x000e240000000000 */
[----:B0-----:R-:W3:Y:S01]  /*05a0*/  @!UP0 SYNCS.EXCH.64 URZ, [UR8+0x80], UR4 ;  /* 0x00008004083f85b2 */ /* 0x001ee20008000100 */
[----:B------:R-:W-:Y:S01]  /*05b0*/  SEL R18, RZ, 0x1, !P0 ;  /* 0x00000001ff127807 */ /* 0x000fe20004000000 */
[----:B------:R-:W-:Y:S01]  /*05c0*/  @P3 IMAD.MOV.U32 R11, RZ, RZ, RZ ;  /* 0x000000ffff0b3224 */ /* 0x000fe200078e00ff */
[----:B------:R-:W-:Y:S01]  /*05d0*/  ISETP.GE.U32.AND P1, PT, R10, 0x2, PT ;  /* 0x000000020a00780c */ /* 0x000fe20003f26070 */
[----:B------:R-:W-:-:S02]  /*05e0*/  @!P3 IMAD.MOV.U32 R16, RZ, RZ, R8 ;  /* 0x000000ffff10b224 */ /* 0x000fc400078e0008 */
[----:B------:R-:W-:Y:S01]  /*05f0*/  @P3 IMAD.IADD R17, R17, 0x1, R11 ;  /* 0x0000000111113824 */ /* 0x000fe200078e020b */
[----:B------:R-:W-:Y:S01]  /*0600*/  SEL R18, R18, 0x2, P1 ;  /* 0x0000000212127807 */ /* 0x000fe20000800000 */
[----:B------:R-:W-:Y:S01]  /*0610*/  @!P3 IMAD.MOV.U32 R17, RZ, RZ, R9 ;  /* 0x000000ffff11b224 */ /* 0x000fe200078e0009 */
[----:B------:R0:W3:Y:S01]  /*0620*/  @!UP1 SYNCS.EXCH.64 URZ, [UR8+0x88], UR4 ;  /* 0x00008804083f95b2 */ /* 0x0000e20008000100 */
[----:B------:R-:W-:Y:S01]  /*0630*/  NOP ;  /* 0x0000000000007918 */ /* 0x000fe20000000000 */
[----:B0-----:R-:W-:-:S03]  /*0640*/  UIMAD.WIDE.U32 UR4, UR6, UR7, URZ ;  /* 0x00000007060472a5 */ /* 0x001fc6000f8e003f */
[----:B------:R-:W-:Y:S02]  /*0650*/  ULDC UR6, c[0x0][0x14] ;  /* 0x0000050000067ab9 */ /* 0x000fe40000000800 */
[----:B------:R-:W-:Y:S02]  /*0660*/  UIMAD.WIDE.U32 UR36, UR4, UR6, URZ ;  /* 0x00000006042472a5 */ /* 0x000fe4000f8e003f */
[----:B------:R-:W-:-:S04]  /*0670*/  UIMAD UR42, UR5, UR6, URZ ;  /* 0x00000006052a72a4 */ /* 0x000fc8000f8e023f */
[----:B------:R-:W-:Y:S01]  /*0680*/  UIADD3 UR42, UR37, UR42, URZ ;  /* 0x0000002a252a7290 */ /* 0x000fe2000fffe03f */
[----:B---34-:R-:W-:Y:S06]  /*0690*/  BAR.SYNC.DEFER_BLOCKING 0x0 ;  /* 0x0000000000007b1d */ /* 0x018fec0000010000 */
[----:B------:R-:W-:Y:S05]  /*06a0*/  @!P2 BRA `(.L_x_3) ;  /* 0x0000005c00c8a947 */ /* 0x000fea0003800000 */
[----:B------:R-:W-:-:S13]  /*06b0*/  ISETP.GT.U32.AND P0, PT, R10, 0x1, PT ;  /* 0x000000010a00780c */ /* 0x000fda0003f04070 */
[----:B------:R-:W-:Y:S05]  /*06c0*/  @P0 EXIT ;  /* 0x000000000000094d */ /* 0x000fea0003800000 */
[----:B------:R-:W-:Y:S01]  /*06d0*/  ULDC.64 UR4, c[0x0][0x650] ;  /* 0x0001940000047ab9 */ /* 0x000fe20000000a00 */
[----:B------:R-:W-:Y:S01]  /*06e0*/  PRMT R0, RZ, 0x7610, R0 ;  /* 0x00007610ff007816 */ /* 0x000fe20000000000 */
[----:B------:R-:W-:Y:S01]  /*06f0*/  IMAD.MOV.U32 R101, RZ, RZ, -0x1 ;  /* 0xffffffffff657424 */ /* 0x000fe200078e00ff */
[----:B------:R-:W-:Y:S01]  /*0700*/  ISETP.GE.U32.AND P0, PT, R16, UR4, PT ;  /* 0x0000000410007c0c */ /* 0x000fe2000bf06070 */
[----:B------:R-:W-:Y:S02]  /*0710*/  IMAD.MOV.U32 R100, RZ, RZ, -0x1 ;  /* 0xffffffffff647424 */ /* 0x000fe400078e00ff */
[----:B------:R-:W-:Y:S01]  /*0720*/  IMAD.MOV.U32 R99, RZ, RZ, -0x1 ;  /* 0xffffffffff637424 */ /* 0x000fe200078e00ff */
[----:B------:R-:W-:-:S13]  /*0730*/  ISETP.GE.U32.AND.EX P0, PT, R17, UR5, PT, P0 ;  /* 0x0000000511007c0c */ /* 0x000fda000bf06100 */
[----:B------:R-:W-:Y:S05]  /*0740*/  @P0 BRA `(.L_x_4) ;  /* 0x0000000400540947 */ /* 0x000fea0003800000 */
[----:B------:R-:W0:Y:S01]  /*0750*/  LDC.64 R20, c[0x0][0x628] ;  /* 0x00018a00ff147b82 */ /* 0x000e220000000a00 */
[----:B------:R-:W-:Y:S02]  /*0760*/  IMAD.MOV.U32 R8, RZ, RZ, R16 ;  /* 0x000000ffff087224 */ /* 0x000fe400078e0010 */
[----:B------:R-:W-:-:S05]  /*0770*/  IMAD.MOV.U32 R9, RZ, RZ, R17 ;  /* 0x000000ffff097224 */ /* 0x000fca00078e0011 */
[----:B------:R-:W1:Y:S08]  /*0780*/  LDC R0, c[0x0][0x630] ;  /* 0x00018c00ff007b82 */ /* 0x000e700000000800 */
[----:B------:R-:W2:Y:S01]  /*0790*/  LDC.64 R22, c[0x0][0x620] ;  /* 0x00018800ff167b82 */ /* 0x000ea20000000a00 */
[----:B0-----:R-:W-:-:S04]  /*07a0*/  ISETP.NE.U32.AND P0, PT, R20, RZ, PT ;  /* 0x000000ff1400720c */ /* 0x001fc80003f05070 */
[----:B------:R-:W-:-:S13]  /*07b0*/  ISETP.NE.AND.EX P0, PT, R21, RZ, PT, P0 ;  /* 0x000000ff1500720c */ /* 0x000fda0003f05300 */
[----:B-12---:R-:W-:Y:S05]  /*07c0*/  @!P0 BRA `(.L_x_5) ;  /* 0x0000000000288947 */ /* 0x006fea0003800000 */
[----:B------:R-:W0:Y:S02]  /*07d0*/  LDC R13, c[0x0][0x634] ;  /* 0x00018d00ff0d7b82 */ /* 0x000e240000000800 */
[----:B0-----:R-:W-:-:S05]  /*07e0*/  IADD3 R13, P0, R16, R13, RZ ;  /* 0x0000000d100d7210 */ /* 0x001fca0007f1e0ff */
[----:B------:R-:W-:-:S04]  /*07f0*/  IMAD.X R15, RZ, RZ, R17, P0 ;  /* 0x000000ffff0f7224 */ /* 0x000fc800000e0611 */
[----:B------:R-:W-:-:S04]  /*0800*/  IMAD.WIDE.U32 R8, R15, R20, RZ ;  /* 0x000000140f087225 */ /* 0x000fc800078e00ff */
[----:B------:R-:W-:-:S04]  /*0810*/  IMAD.WIDE.U32 R10, P0, R13, R21, R8 ;  /* 0x000000150d0a7225 */ /* 0x000fc80007800008 */
[----:B------:R-:W-:-:S04]  /*0820*/  IMAD.WIDE.U32 R8, R13, R20, RZ ;  /* 0x000000140d087225 */ /* 0x000fc800078e00ff */
[----:B------:R-:W-:Y:S01]  /*0830*/  IMAD.X R13, RZ, RZ, RZ, P0 ;  /* 0x000000ffff0d7224 */ /* 0x000fe200000e06ff */
[----:B------:R-:W-:Y:S01]  /*0840*/  IADD3 RZ, P0, R9, R10, RZ ;  /* 0x0000000a09ff7210 */ /* 0x000fe20007f1e0ff */
[----:B------:R-:W-:-:S04]  /*0850*/  IMAD.MOV.U32 R12, RZ, RZ, R11 ;  /* 0x000000ffff0c7224 */ /* 0x000fc800078e000b */
[----:B------:R-:W-:-:S08]  /*0860*/  IMAD.WIDE.U32.X R8, R15, R21, R12, P0 ;  /* 0x000000150f087225 */ /* 0x000fd000000e040c */
.L_x_5:
[-CC-:B------:R-:W-:Y:S01]  /*0870*/  SHF.R.U64 R99, R8, R0.reuse, R9.reuse ;  /* 0x0000000008637219 */ /* 0x180fe20000001209 */
[----:B------:R-:W0:Y:S01]  /*0880*/  LDC R12, c[0x0][0x618] ;  /* 0x00018600ff0c7b82 */ /* 0x000e220000000800 */
[----:B------:R-:W-:Y:S01]  /*0890*/  SHF.R.U32.HI R7, RZ, R0, R9 ;  /* 0x00000000ff077219 */ /* 0x000fe20000011609 */
[----:B------:R-:W-:Y:S01]  /*08a0*/  ULDC UR4, c[0x0][0x150] ;  /* 0x0000540000047ab9 */ /* 0x000fe20000000800 */
[----:B------:R-:W-:Y:S02]  /*08b0*/  IADD3 R11, P0, RZ, -R99, RZ ;  /* 0x80000063ff0b7210 */ /* 0x000fe40007f1e0ff */
[----:B------:R-:W-:-:S03]  /*08c0*/  I2FP.F32.U32 R0, R6 ;  /* 0x0000000600007245 */ /* 0x000fc60000201000 */
[----:B------:R-:W1:Y:S01]  /*08d0*/  LDC.64 R30, c[0x0][0x640] ;  /* 0x00019000ff1e7b82 */ /* 0x000e620000000a00 */
[----:B------:R-:W-:Y:S02]  /*08e0*/  IMAD.X R13, RZ, RZ, ~R7, P0 ;  /* 0x000000ffff0d7224 */ /* 0x000fe400000e0e07 */
[----:B------:R-:W-:Y:S01]  /*08f0*/  FMUL R0, R0, UR4 ;  /* 0x0000000400007c20 */ /* 0x000fe20008400000 */
[----:B------:R-:W-:Y:S01]  /*0900*/  IMAD.WIDE.U32 R8, R11, R22, R16 ;  /* 0x000000160b087225 */ /* 0x000fe200078e0010 */
[----:B------:R-:W-:-:S03]  /*0910*/  ULDC UR4, c[0x0][0x154] ;  /* 0x0000550000047ab9 */ /* 0x000fc60000000800 */
[----:B------:R-:W-:Y:S01]  /*0920*/  IMAD R10, R13, R22, RZ ;  /* 0x000000160d0a7224 */ /* 0x000fe200078e02ff */
[----:B------:R-:W2:Y:S01]  /*0930*/  LDC R7, c[0x0][0x144] ;  /* 0x00005100ff077b82 */ /* 0x000ea20000000800 */
[----:B------:R-:W3:Y:S02]  /*0940*/  F2I.U32.TRUNC.NTZ R0, R0 ;  /* 0x0000000000007305 */ /* 0x000ee4000020f000 */
[----:B------:R-:W-:-:S04]  /*0950*/  IMAD R11, R11, R23, R10 ;  /* 0x000000170b0b7224 */ /* 0x000fc800078e020a */
[----:B------:R-:W-:Y:S01]  /*0960*/  IMAD.IADD R9, R9, 0x1, R11 ;  /* 0x0000000109097824 */ /* 0x000fe200078e020b */
[----:B------:R-:W4:Y:S01]  /*0970*/  LDC R24, c[0x0][0x608] ;  /* 0x00018200ff187b82 */ /* 0x000f220000000800 */
[----:B------:R-:W-:-:S03]  /*0980*/  IMAD.MOV.U32 R11, RZ, RZ, -0x1 ;  /* 0xffffffffff0b7424 */ /* 0x000fc600078e00ff */
[-CC-:B0-----:R-:W-:Y:S02]  /*0990*/  SHF.R.U64 R22, R8, R12.reuse, R9.reuse ;  /* 0x0000000c08167219 */ /* 0x181fe40000001209 */
[----:B------:R-:W-:Y:S02]  /*09a0*/  I2FP.F32.U32 R8, R5 ;  /* 0x0000000500087245 */ /* 0x000fe40000201000 */
[----:B------:R-:W0:Y:S01]  /*09b0*/  LDC R28, c[0x0][0x658] ;  /* 0x00019600ff1c7b82 */ /* 0x000e220000000800 */
[----:B-1----:R-:W-:Y:S01]  /*09c0*/  ISETP.NE.U32.AND P0, PT, R30, RZ, PT ;  /* 0x000000ff1e00720c */ /* 0x002fe20003f05070 */
[----:B---3--:R-:W-:Y:S02]  /*09d0*/  IMAD.MOV R10, RZ, RZ, -R0 ;  /* 0x000000ffff0a7224 */ /* 0x008fe400078e0a00 */
[----:B------:R-:W-:Y:S01]  /*09e0*/  FMUL R8, R8, UR4 ;  /* 0x0000000408087c20 */ /* 0x000fe20008400000 */
[----:B------:R-:W-:Y:S02]  /*09f0*/  SHF.R.U32.HI R9, RZ, R12, R9 ;  /* 0x0000000cff097219 */ /* 0x000fe40000011609 */
[----:B------:R-:W-:Y:S01]  /*0a00*/  ISETP.NE.AND.EX P0, PT, R31, RZ, PT, P0 ;  /* 0x000000ff1f00720c */ /* 0x000fe20003f05300 */
[----:B------:R1:W3:Y:S01]  /*0a10*/  F2I.U32.TRUNC.NTZ R15, R8 ;  /* 0x00000008000f7305 */ /* 0x0002e2000020f000 */
[----:B------:R-:W1:Y:S01]  /*0a20*/  LDC R20, c[0x0][0x148] ;  /* 0x00005200ff147b82 */ /* 0x000e620000000800 */
[----:B--2---:R-:W-:-:S07]  /*0a30*/  IMAD R0, R7, R10, R6 ;  /* 0x0000000a07007224 */ /* 0x004fce00078e0206 */
[----:B------:R-:W2:Y:S01]  /*0a40*/  LDC R26, c[0x0][0x600] ;  /* 0x00018000ff1a7b82 */ /* 0x000ea20000000800 */
[-CC-:B----4-:R-:W-:Y:S02]  /*0a50*/  SHF.R.U64 R32, R22, R24.reuse, R9.reuse ;  /* 0x0000001816207219 */ /* 0x190fe40000001209 */
[----:B------:R-:W-:Y:S01]  /*0a60*/  SHF.R.U32.HI R7, RZ, R24, R9 ;  /* 0x00000018ff077219 */ /* 0x000fe20000011609 */
[----:B------:R-:W-:-:S04]  /*0a70*/  IMAD.MOV.U32 R9, RZ, RZ, 0x1 ;  /* 0x00000001ff097424 */ /* 0x000fc800078e00ff */
[----:B------:R-:W4:Y:S01]  /*0a80*/  LDC R21, c[0x0][0x648] ;  /* 0x00019200ff157b82 */ /* 0x000f220000000800 */
[-C--:B0-----:R-:W-:Y:S02]  /*0a90*/  SHF.L.U32 R6, R11, R28.reuse, RZ ;  /* 0x0000001c0b067219 */ /* 0x081fe400000006ff */
[--C-:B------:R-:W-:Y:S02]  /*0aa0*/  SHF.R.U64 R24, R32, R28, R7.reuse ;  /* 0x0000001c20187219 */ /* 0x100fe40000001207 */
[----:B------:R-:W-:Y:S02]  /*0ab0*/  LOP3.LUT R13, RZ, R6, RZ, 0x33, !PT ;  /* 0x00000006ff0d7212 */ /* 0x000fe400078e33ff */
[-C--:B------:R-:W-:Y:S01]  /*0ac0*/  SHF.R.U32.HI R7, RZ, R28.reuse, R7 ;  /* 0x0000001cff077219 */ /* 0x080fe20000011607 */
[----:B------:R-:W0:Y:S01]  /*0ad0*/  LDC R23, c[0x0][0x638] ;  /* 0x00018e00ff177b82 */ /* 0x000e220000000800 */
[----:B------:R-:W-:Y:S01]  /*0ae0*/  SHF.L.U32 R12, R9, R28, RZ ;  /* 0x0000001c090c7219 */ /* 0x000fe200000006ff */
[----:B------:R-:W-:-:S06]  /*0af0*/  IMAD.MOV.U32 R6, RZ, RZ, R24 ;  /* 0x000000ffff067224 */ /* 0x000fcc00078e0018 */
[----:B------:R-:W0:Y:S01]  /*0b00*/  LDC R101, c[0x0][0x610] ;  /* 0x00018400ff657b82 */ /* 0x000e220000000800 */
[----:B-1-3--:R-:W-:Y:S05]  /*0b10*/  @!P0 BRA `(.L_x_6) ;  /* 0x0000000000288947 */ /* 0x00afea0003800000 */
[----:B------:R-:W1:Y:S02]  /*0b20*/  LDC R11, c[0x0][0x64c] ;  /* 0x00019300ff0b7b82 */ /* 0x000e640000000800 */
[----:B-1----:R-:W-:-:S05]  /*0b30*/  IADD3 R11, P0, R24, R11, RZ ;  /* 0x0000000b180b7210 */ /* 0x002fca0007f1e0ff */
        /* <DEDUP_REMOVED lines=8> */
.L_x_6:
[----:B----4-:R-:W-:Y:S01]  /*0bc0*/  SHF.R.U64 R6, R6, R21, R7 ;  /* 0x0000001506067219 */ /* 0x010fe20000001207 */
[----:B--2---:R-:W-:Y:S01]  /*0bd0*/  VIADD R7, R26, 0xffffffff ;  /* 0xffffffff1a077836 */ /* 0x004fe20000000000 */
[----:B------:R-:W-:Y:S01]  /*0be0*/  LOP3.LUT R13, R32, R13, RZ, 0xc0, !PT ;  /* 0x0000000d200d7212 */ /* 0x000fe200078ec0ff */
[----:B------:R-:W-:Y:S02]  /*0bf0*/  IMAD.MOV R15, RZ, RZ, -R15 ;  /* 0x000000ffff0f7224 */ /* 0x000fe400078e0a0f */
[----:B------:R-:W-:Y:S02]  /*0c00*/  IMAD.MOV R8, RZ, RZ, -R6 ;  /* 0x000000ffff087224 */ /* 0x000fe400078e0a06 */
[----:B------:R-:W-:Y:S01]  /*0c10*/  IMAD R13, R12, R6, R13 ;  /* 0x000000060c0d7224 */ /* 0x000fe200078e020d */
[----:B------:R-:W-:Y:S01]  /*0c20*/  LOP3.LUT R6, R22, R7, RZ, 0xc0, !PT ;  /* 0x0000000716067212 */ /* 0x000fe200078ec0ff */
[----:B------:R-:W-:Y:S02]  /*0c30*/  @P3 IMAD R0, R20, R15, R5 ;  /* 0x0000000f14003224 */ /* 0x000fe400078e0205 */
[----:B0-----:R-:W-:-:S02]  /*0c40*/  IMAD R5, R8, R23, R24 ;  /* 0x0000001708057224 */ /* 0x001fc400078e0218 */
[----:B------:R-:W-:Y:S02]  /*0c50*/  IMAD R101, R13, R101, R0 ;  /* 0x000000650d657224 */ /* 0x000fe400078e0200 */
[----:B------:R-:W-:Y:S02]  /*0c60*/  IMAD R6, R5, R26, R6 ;  /* 0x0000001a05067224 */ /* 0x000fe400078e0206 */
[----:B------:R-:W-:-:S03]  /*0c70*/  IMAD.MOV.U32 R0, RZ, RZ, 0x1 ;  /* 0x00000001ff007424 */ /* 0x000fc600078e00ff */
[----:B------:R-:W-:Y:S02]  /*0c80*/  SEL R100, R6, R101, !P3 ;  /* 0x0000006506647207 */ /* 0x000fe40005800000 */
[----:B------:R-:W-:-:S07]  /*0c90*/  SEL R101, R101, R6, !P3 ;  /* 0x0000000665657207 */ /* 0x000fce0005800000 */
.L_x_4:
[----:B------:R-:W-:-:S08]  /*0ca0*/  NOP ;  /* 0x0000000000007918 */ /* 0x000fd00000000000 */
[----:B------:R-:W0:Y:S02]  /*0cb0*/  USETMAXREG.TRY_ALLOC.CTAPOOL UP0, 0xe8 ;  /* 0x000000e8000079c8 */ /* 0x000e240008000600 */
[----:B0-----:R-:W-:-:S13]  /*0cc0*/  PLOP3.LUT P0, PT, PT, PT, UP0, 0x80, 0x0 ;  /* 0x000000000000781c */ /* 0x001fda0003f0f008 */
[----:B------:R-:W-:Y:S05]  /*0cd0*/  @!P0 BRA `(.L_x_4) ;  /* 0xfffffffc00f08947 */ /* 0x000fea000383ffff */
[----:B------:R-:W-:Y:S01]  /*0ce0*/  ULDC.64 UR4, c[0x0][0x598] ;  /* 0x0001660000047ab9 */ /* 0x000fe20000000a00 */
[----:B------:R-:W-:Y:S01]  /*0cf0*/  ULDC.64 UR38, c[0x0][0x208] ;  /* 0x0000820000267ab9 */ /* 0x000fe20000000a00 */
[----:B------:R-:W-:-:S04]  /*0d00*/  ISETP.NE.U32.AND P0, PT, RZ, UR4, PT ;  /* 0x00000004ff007c0c */ /* 0x000fc8000bf05070 */
[----:B------:R-:W-:-:S13]  /*0d10*/  ISETP.NE.AND.EX P0, PT, RZ, UR5, PT, P0 ;  /* 0x00000005ff007c0c */ /* 0x000fda000bf05300 */
[----:B------:R-:W-:Y:S05]  /*0d20*/  @!P0 BRA `(.L_x_7) ;  /* 0x00000000001c8947 */ /* 0x000fea0003800000 */
[----:B------:R-:W0:Y:S02]  /*0d30*/  LDC.64 R6, c[0x0][0x598] ;  /* 0x00016600ff067b82 */ /* 0x000e240000000a00 */
[----:B0-----:R-:W2:Y:S02]  /*0d40*/  LDG.E.64 R6, desc[UR38][R6.64] ;  /* 0x0000002606067981 */ /* 0x001ea4000c1e1b00 */
[----:B--2---:R-:W-:-:S04]  /*0d50*/  ISETP.NE.U32.AND P0, PT, R6, RZ, PT ;  /* 0x000000ff0600720c */ /* 0x004fc80003f05070 */
[----:B------:R-:W-:-:S13]  /*0d60*/  ISETP.NE.AND.EX P0, PT, R7, RZ, PT, P0 ;  /* 0x000000ff0700720c */ /* 0x000fda0003f05300 */
[----:B------:R-:W-:Y:S05]  /*0d70*/  @!P0 BRA `(.L_x_7) ;  /* 0x0000000000088947 */ /* 0x000fea0003800000 */
[----:B------:R0:W5:Y:S01]  /*0d80*/  LD.E R19, desc[UR38][R6.64] ;  /* 0x0000002606137980 */ /* 0x000162000c101900 */
[----:B------:R-:W-:Y:S05]  /*0d90*/  BRA `(.L_x_8) ;  /* 0x0000000000247947 */ /* 0x000fea0003800000 */
.L_x_7:
[----:B------:R-:W-:Y:S02]  /*0da0*/  ULDC.64 UR4, c[0x0][0x588] ;  /* 0x0001620000047ab9 */ /* 0x000fe40000000a00 */
[----:B------:R-:W-:-:S04]  /*0db0*/  ISETP.NE.U32.AND P0, PT, RZ, UR4, PT ;  /* 0x00000004ff007c0c */ /* 0x000fc8000bf05070 */
[----:B------:R-:W-:-:S13]  /*0dc0*/  ISETP.NE.AND.EX P0, PT, RZ, UR5, PT, P0 ;  /* 0x00000005ff007c0c */ /* 0x000fda000bf05300 */
[----:B------:R-:W-:Y:S05]  /*0dd0*/  @!P0 BRA `(.L_x_9) ;  /* 0x00000000000c8947 */ /* 0x000fea0003800000 */
[----:B------:R-:W0:Y:S02]  /*0de0*/  LDC.64 R6, c[0x0][0x588] ;  /* 0x00016200ff067b82 */ /* 0x000e240000000a00 */
[----:B0-----:R1:W5:Y:S01]  /*0df0*/  LDG.E R19, desc[UR38][R6.64] ;  /* 0x0000002606137981 */ /* 0x001362000c1e1900 */
[----:B------:R-:W-:Y:S05]  /*0e00*/  BRA `(.L_x_8) ;  /* 0x0000000000087947 */ /* 0x000fea0003800000 */
.L_x_9:
[----:B------:R-:W-:Y:S02]  /*0e10*/  ULDC UR4, c[0x0][0x580] ;  /* 0x0001600000047ab9 */ /* 0x000fe40000000800 */
[----:B------:R-:W-:-:S07]  /*0e20*/  IMAD.U32 R19, RZ, RZ, UR4 ;  /* 0x00000004ff137e24 */ /* 0x000fce000f8e00ff */
.L_x_8:
[----:B------:R-:W-:Y:S02]  /*0e30*/  ULDC.64 UR4, c[0x0][0x5a0] ;  /* 0x0001680000047ab9 */ /* 0x000fe40000000a00 */
[----:B------:R-:W-:-:S04]  /*0e40*/  ISETP.NE.U32.AND P0, PT, RZ, UR4, PT ;  /* 0x00000004ff007c0c */ /* 0x000fc8000bf05070 */
[----:B------:R-:W-:-:S13]  /*0e50*/  ISETP.NE.AND.EX P0, PT, RZ, UR5, PT, P0 ;  /* 0x00000005ff007c0c */ /* 0x000fda000bf05300 */
[----:B------:R-:W-:Y:S05]  /*0e60*/  @!P0 BRA `(.L_x_10) ;  /* 0x00000000001c8947 */ /* 0x000fea0003800000 */
[----:B01----:R-:W0:Y:S02]  /*0e70*/  LDC.64 R6, c[0x0][0x5a0] ;  /* 0x00016800ff067b82 */ /* 0x003e240000000a00 */
[----:B0-----:R-:W2:Y:S02]  /*0e80*/  LDG.E.64 R6, desc[UR38][R6.64] ;  /* 0x0000002606067981 */ /* 0x001ea4000c1e1b00 */
[----:B--2---:R-:W-:-:S04]  /*0e90*/  ISETP.NE.U32.AND P0, PT, R6, RZ, PT ;  /* 0x000000ff0600720c */ /* 0x004fc80003f05070 */
[----:B------:R-:W-:-:S13]  /*0ea0*/  ISETP.NE.AND.EX P0, PT, R7, RZ, PT, P0 ;  /* 0x000000ff0700720c */ /* 0x000fda0003f05300 */
[----:B------:R-:W-:Y:S05]  /*0eb0*/  @!P0 BRA `(.L_x_10) ;  /* 0x0000000000088947 */ /* 0x000fea0003800000 */
[----:B------:R0:W5:Y:S01]  /*0ec0*/  LD.E R88, desc[UR38][R6.64] ;  /* 0x0000002606587980 */ /* 0x000162000c101900 */
[----:B------:R-:W-:Y:S05]  /*0ed0*/  BRA `(.L_x_11) ;  /* 0x0000000000247947 */ /* 0x000fea0003800000 */
.L_x_10:
[----:B------:R-:W-:Y:S02]  /*0ee0*/  ULDC.64 UR4, c[0x0][0x590] ;  /* 0x0001640000047ab9 */ /* 0x000fe40000000a00 */
[----:B------:R-:W-:-:S04]  /*0ef0*/  ISETP.NE.U32.AND P0, PT, RZ, UR4, PT ;  /* 0x00000004ff007c0c */ /* 0x000fc8000bf05070 */
[----:B------:R-:W-:-:S13]  /*0f00*/  ISETP.NE.AND.EX P0, PT, RZ, UR5, PT, P0 ;  /* 0x00000005ff007c0c */ /* 0x000fda000bf05300 */
[----:B------:R-:W-:Y:S05]  /*0f10*/  @!P0 BRA `(.L_x_12) ;  /* 0x00000000000c8947 */ /* 0x000fea0003800000 */
[----:B------:R-:W2:Y:S02]  /*0f20*/  LDC.64 R88, c[0x0][0x590] ;  /* 0x00016400ff587b82 */ /* 0x000ea40000000a00 */
[----:B--2---:R2:W5:Y:S01]  /*0f30*/  LDG.E R88, desc[UR38][R88.64] ;  /* 0x0000002658587981 */ /* 0x004562000c1e1900 */
[----:B------:R-:W-:Y:S05]  /*0f40*/  BRA `(.L_x_11) ;  /* 0x0000000000087947 */ /* 0x000fea0003800000 */
.L_x_12:
[----:B------:R-:W-:Y:S02]  /*0f50*/  ULDC UR4, c[0x0][0x584] ;  /* 0x0001610000047ab9 */ /* 0x000fe40000000800 */
[----:B------:R-:W-:-:S07]  /*0f60*/  IMAD.U32 R88, RZ, RZ, UR4 ;  /* 0x00000004ff587e24 */ /* 0x000fce000f8e00ff */
.L_x_11:
[----:B------:R-:W-:-:S13]  /*0f70*/  LOP3.LUT P0, RZ, R0, 0xff, RZ, 0xc0, !PT ;  /* 0x000000ff00ff7812 */ /* 0x000fda000780c0ff */
[----:B------:R-:W-:Y:S05]  /*0f80*/  @!P0 EXIT ;  /* 0x000000000000894d */ /* 0x000fea0003800000 */
[----:B------:R-:W3:Y:S01]  /*0f90*/  LDC R90, c[0x0][0x658] ;  /* 0x00019600ff5a7b82 */ /* 0x000ee20000000800 */
[----:B------:R-:W-:Y:S01]  /*0fa0*/  ULDC.64 UR6, c[0x0][0x288] ;  /* 0x0000a20000067ab9 */ /* 0x000fe20000000a00 */
[----:B------:R-:W-:Y:S01]  /*0fb0*/  LOP3.LUT R14, R14, 0x1, RZ, 0xc0, !PT ;  /* 0x000000010e0e7812 */ /* 0x000fe200078ec0ff */
[----:B------:R-:W-:Y:S01]  /*0fc0*/  UIADD3 UR4, UR7, 0x3f, URZ ;  /* 0x0000003f07047890 */ /* 0x000fe2000fffe03f */
[----:B------:R-:W-:Y:S01]  /*0fd0*/  SHF.R.U32.HI R0, RZ, 0x2, R3 ;  /* 0x00000002ff007819 */ /* 0x000fe20000011603 */
[----:B01----:R-:W-:Y:S01]  /*0fe0*/  IMAD.MOV.U32 R7, RZ, RZ, -0x1 ;  /* 0xffffffffff077424 */ /* 0x003fe200078e00ff */
[----:B------:R-:W-:Y:S01]  /*0ff0*/  SHF.R.U32.HI R4, RZ, 0x1, R4 ;  /* 0x00000001ff047819 */ /* 0x000fe20000011604 */
[----:B------:R-:W-:Y:S01]  /*1000*/  USHF.R.S32.HI UR5, URZ, 0x1f, UR4 ;  /* 0x0000001f3f057899 */ /* 0x000fe20008011404 */
[----:B------:R-:W0:Y:S01]  /*1010*/  LDC.64 R92, c[0x0][0x5c8] ;  /* 0x00017200ff5c7b82 */ /* 0x000e220000000a00 */
[----:B------:R-:W-:Y:S01]  /*1020*/  IMAD.SHL.U32 R5, R14, 0x40, RZ ;  /* 0x000000400e057824 */ /* 0x000fe200078e00ff */
[----:B------:R-:W-:Y:S01]  /*1030*/  LOP3.LUT R0, R0, 0x7, RZ, 0xc0, !PT ;  /* 0x0000000700007812 */ /* 0x000fe200078ec0ff */
[----:B------:R-:W-:Y:S01]  /*1040*/  ULEA.HI UR5, UR5, UR4, URZ, 0x6 ;  /* 0x0000000405057291 */ /* 0x000fe2000f8f303f */
[----:B------:R-:W-:Y:S01]  /*1050*/  LOP3.LUT R23, R4, 0x30, RZ, 0xc0, !PT ;  /* 0x0000003004177812 */ /* 0x000fe200078ec0ff */
[----:B------:R-:W-:Y:S01]  /*1060*/  IMAD.MOV.U32 R9, RZ, RZ, 0x1 ;  /* 0x00000001ff097424 */ /* 0x000fe200078e00ff */
[--C-:B------:R-:W-:Y:S01]  /*1070*/  LOP3.LUT R22, R5, 0x40, R0.reuse, 0xe2, !PT ;  /* 0x0000004005167812 */ /* 0x100fe200078ee200 */
[----:B------:R-:W-:Y:S01]  /*1080*/  USHF.R.S32.HI UR43, URZ, 0x6, UR5 ;  /* 0x000000063f2b7899 */ /* 0x000fe20008011405 */
[----:B------:R-:W1:Y:S01]  /*1090*/  LDC R95, c[0x0][0x600] ;  /* 0x00018000ff5f7b82 */ /* 0x000e620000000800 */
[-C--:B------:R-:W-:Y:S01]  /*10a0*/  IADD3 R5, RZ, -R23.reuse, -R0 ;  /* 0x80000017ff057210 */ /* 0x080fe20007ffe800 */
[----:B------:R-:W-:Y:S01]  /*10b0*/  IMAD.U32 R6, RZ, RZ, UR6 ;  /* 0x00000006ff067e24 */ /* 0x000fe2000f8e00ff */
[C---:B--2---:R-:W-:Y:S01]  /*10c0*/  LOP3.LUT R89, R3.reuse, 0x3, RZ, 0xc0, !PT ;  /* 0x0000000303597812 */ /* 0x044fe200078ec0ff */
[----:B------:R-:W-:Y:S01]  /*10d0*/  UISETP.LT.AND UP0, UPT, UR43, 0x1, UPT ;  /* 0x000000012b00788c */ /* 0x000fe2000bf01270 */
[----:B------:R-:W-:Y:S01]  /*10e0*/  LOP3.LUT R94, R3, 0x80, RZ, 0xc0, !PT ;  /* 0x00000080035e7812 */ /* 0x000fe200078ec0ff */
[----:B------:R-:W-:Y:S01]  /*10f0*/  IMAD R5, R14, -0x40, R5 ;  /* 0xffffffc00e057824 */ /* 0x000fe200078e0205 */
[----:B------:R-:W-:Y:S01]  /*1100*/  ULDC UR4, c[0x0][0x284] ;  /* 0x0000a10000047ab9 */ /* 0x000fe20000000800 */
[-C--:B---3--:R-:W-:Y:S01]  /*1110*/  SHF.L.U32 R7, R7, R90.reuse, RZ ;  /* 0x0000005a07077219 */ /* 0x088fe200000006ff */
[----:B------:R-:W-:Y:S01]  /*1120*/  USEL UR44, UR43, 0x1, UP0 ;  /* 0x000000012b2c7887 */ /* 0x000fe20008000000 */
[----:B------:R-:W-:Y:S01]  /*1130*/  LOP3.LUT R22, R22, R23, RZ, 0xfc, !PT ;  /* 0x0000001716167212 */ /* 0x000fe200078efcff */
[----:B------:R-:W-:Y:S01]  /*1140*/  IMAD R89, R89, -0x2, R6 ;  /* 0xfffffffe59597824 */ /* 0x000fe200078e0206 */
[----:B------:R-:W-:Y:S01]  /*1150*/  SHF.L.U32 R90, R9, R90, RZ ;  /* 0x0000005a095a7219 */ /* 0x000fe200000006ff */
[----:B------:R-:W-:Y:S01]  /*1160*/  VIADD R97, R5, UR4 ;  /* 0x0000000405617c36 */ /* 0x000fe20008000000 */
[----:B------:R-:W-:Y:S01]  /*1170*/  LOP3.LUT R98, R18, 0x1, RZ, 0xfc, !PT ;  /* 0x0000000112627812 */ /* 0x000fe200078efcff */
[----:B------:R-:W-:Y:S01]  /*1180*/  IMAD.MOV.U32 R23, RZ, RZ, RZ ;  /* 0x000000ffff177224 */ /* 0x000fe200078e00ff */
[C---:B0-----:R-:W-:Y:S01]  /*1190*/  SHF.L.U64.HI R91, R92.reuse, 0x3, R93 ;  /* 0x000000035c5b7819 */ /* 0x041fe2000001025d */
[----:B------:R-:W-:Y:S01]  /*11a0*/  IMAD.SHL.U32 R92, R92, 0x8, RZ ;  /* 0x000000085c5c7824 */ /* 0x000fe200078e00ff */
[----:B------:R-:W-:Y:S01]  /*11b0*/  SHF.R.U32.HI R94, RZ, 0x7, R94 ;  /* 0x00000007ff5e7819 */ /* 0x000fe2000001165e */
[----:B------:R-:W-:Y:S01]  /*11c0*/  IMAD.SHL.U32 R93, R3, 0x2, RZ ;  /* 0x00000002035d7824 */ /* 0x000fe200078e00ff */
[----:B------:R-:W-:Y:S01]  /*11d0*/  LOP3.LUT R96, RZ, R7, RZ, 0x33, !PT ;  /* 0x00000007ff607212 */ /* 0x000fe200078e33ff */
[----:B------:R-:W-:Y:S01]  /*11e0*/  UIADD3 UR44, UR43, -UR44, URZ ;  /* 0x8000002c2b2c7290 */ /* 0x000fe2000fffe03f */
[----:B------:R-:W-:Y:S01]  /*11f0*/  UMOV UR40, URZ ;  /* 0x0000003f00287c82 */ /* 0x000fe20008000000 */
[----:B-1----:R-:W-:Y:S01]  /*1200*/  VIADD R95, R95, 0xffffffff ;  /* 0xffffffff5f5f7836 */ /* 0x002fe20000000000 */
[----:B------:R-:W-:-:S09]  /*1210*/  UMOV UR41, URZ ;  /* 0x0000003f00297c82 */ /* 0x000fd20008000000 */
.L_x_158:
[----:B0-----:R-:W0:Y:S01]  /*1220*/  SHFL.IDX PT, R0, R94, RZ, 0x1f ;  /* 0x00001fff5e007589 */ /* 0x001e2200000e0000 */
[----:B-1----:R-:W1:Y:S01]  /*1230*/  S2UR UR7, SR_CgaCtaId ;  /* 0x00000000000779c3 */ /* 0x002e620000008800 */
[----:B------:R-:W-:Y:S01]  /*1240*/  UMOV UR6, 0x400 ;  /* 0x0000040000067882 */ /* 0x000fe20000000000 */
[----:B0-----:R-:W-:Y:S01]  /*1250*/  R2UR UR4, R0 ;  /* 0x00000000000472ca */ /* 0x001fe200000e0000 */
[----:B-1----:R-:W-:-:S12]  /*1260*/  ULEA UR46, UR7, UR6, 0x18 ;  /* 0x00000006072e7291 */ /* 0x002fd8000f8ec03f */
[----:B------:R-:W-:-:S04]  /*1270*/  ULEA.HI UR5, UR4, UR4, URZ, 0x1 ;  /* 0x0000000404057291 */ /* 0x000fc8000f8f083f */
[----:B------:R-:W-:-:S04]  /*1280*/  ULOP3.LUT UR5, UR5, 0x7fffe, URZ, 0xc0, !UPT ;  /* 0x0007fffe05057892 */ /* 0x000fc8000f8ec03f */
[----:B------:R-:W-:-:S03]  /*1290*/  UIADD3 UR5, UR4, -UR5, URZ ;  /* 0x8000000504057290 */ /* 0x000fc6000fffe03f */
[----:B------:R-:W-:Y:S01]  /*12a0*/  ULDC UR4, c[0x0][0x28c] ;  /* 0x0000a30000047ab9 */ /* 0x000fe20000000800 */
[----:B------:R-:W-:Y:S01]  /*12b0*/  ULEA UR5, UR5, UR46, 0xd ;  /* 0x0000002e05057291 */ /* 0x000fe2000f8e683f */
[----:B------:R-:W-:-:S03]  /*12c0*/  ISETP.LT.AND P0, PT, RZ, UR4, PT ;  /* 0x00000004ff007c0c */ /* 0x000fc6000bf01270 */
[----:B------:R-:W-:-:S04]  /*12d0*/  UIADD3 UR5, UR5, 0x180, URZ ;  /* 0x0000018005057890 */ /* 0x000fc8000fffe03f */
[----:B------:R-:W-:-:S04]  /*12e0*/  USHF.R.U32.HI UR5, URZ, 0x4, UR5 ;  /* 0x000000043f057899 */ /* 0x000fc80008011605 */
[----:B------:R-:W-:-:S04]  /*12f0*/  ULOP3.LUT UR5, UR5, 0x3fff, URZ, 0xc0, !UPT ;  /* 0x00003fff05057892 */ /* 0x000fc8000f8ec03f */
[----:B------:R-:W-:Y:S01]  /*1300*/  ULOP3.LUT UR45, UR5, 0x10000, URZ, 0xfc, !UPT ;  /* 0x00010000052d7892 */ /* 0x000fe2000f8efc3f */
[----:B--2345:R-:W-:Y:S11]  /*1310*/  @P0 BRA `(.L_x_13) ;  /* 0x0000000000400947 */ /* 0x03cff60003800000 */
[----:B------:R-:W-:Y:S01]  /*1320*/  MOV R0, 0x0 ;  /* 0x0000000000007802 */ /* 0x000fe20000000f00 */
[----:B------:R-:W-:Y:S01]  /*1330*/  ULDC.64 UR4, c[0x4][0x68] ;  /* 0x01001a0000047ab9 */ /* 0x000fe20000000a00 */
[----:B------:R-:W-:Y:S01]  /*1340*/  ULDC.64 UR6, c[0x4][0x8] ;  /* 0x0100020000067ab9 */ /* 0x000fe20000000a00 */
[----:B------:R-:W-:Y:S01]  /*1350*/  IMAD.U32 R4, RZ, RZ, UR4 ;  /* 0x00000004ff047e24 */ /* 0x000fe2000f8e00ff */
[----:B------:R0:W1:Y:S01]  /*1360*/  LDC.64 R14, c[0x4][R0] ;  /* 0x01000000000e7b82 */ /* 0x0000620000000a00 */
[----:B------:R-:W-:Y:S01]  /*1370*/  IMAD.U32 R5, RZ, RZ, UR5 ;  /* 0x00000005ff057e24 */ /* 0x000fe2000f8e00ff */
[----:B------:R-:W-:Y:S01]  /*1380*/  ULDC.64 UR4, c[0x4][0x70] ;  /* 0x01001c0000047ab9 */ /* 0x000fe20000000a00 */
[----:B------:R-:W-:Y:S02]  /*1390*/  IMAD.U32 R10, RZ, RZ, UR6 ;  /* 0x00000006ff0a7e24 */ /* 0x000fe4000f8e00ff */
[----:B------:R-:W-:Y:S02]  /*13a0*/  IMAD.U32 R6, RZ, RZ, UR4 ;  /* 0x00000004ff067e24 */ /* 0x000fe4000f8e00ff */
[----:B------:R-:W-:-:S02]  /*13b0*/  IMAD.U32 R7, RZ, RZ, UR5 ;  /* 0x00000005ff077e24 */ /* 0x000fc4000f8e00ff */
[----:B------:R-:W-:Y:S02]  /*13c0*/  IMAD.U32 R11, RZ, RZ, UR7 ;  /* 0x00000007ff0b7e24 */ /* 0x000fe4000f8e00ff */
[----:B------:R-:W-:Y:S02]  /*13d0*/  IMAD.MOV.U32 R8, RZ, RZ, 0x1e1 ;  /* 0x000001e1ff087424 */ /* 0x000fe400078e00ff */
[----:B------:R-:W-:Y:S02]  /*13e0*/  IMAD.MOV.U32 R12, RZ, RZ, 0x1 ;  /* 0x00000001ff0c7424 */ /* 0x000fe400078e00ff */
[----:B0-----:R-:W-:-:S07]  /*13f0*/  IMAD.MOV.U32 R13, RZ, RZ, RZ ;  /* 0x000000ffff0d7224 */ /* 0x001fce00078e00ff */
[----:B------:R-:W-:-:S07]  /*1400*/  LEPC R20, `(.L_x_13) ;  /* 0x000000001014794e */ /* 0x000fce0000000000 */
[----:B-1---5:R-:W-:Y:S05]  /*1410*/  CALL.ABS.NOINC R14 ;  /* 0x000000000e007343 */ /* 0x022fea0003c00000 */
.L_x_13:
[----:B------:R-:W-:-:S13]  /*1420*/  ISETP.NE.AND P0, PT, R98, 0x3, PT ;  /* 0x000000036200780c */ /* 0x000fda0003f05270 */
[----:B------:R-:W-:Y:S05]  /*1430*/  @!P0 BRA `(.L_x_14) ;  /* 0x0000000000048947 */ /* 0x000fea0003800000 */
[----:B------:R-:W-:Y:S01]  /*1440*/  BPT.TRAP 0x1 ;  /* 0x000000040000795c */ /* 0x000fe20000300000 */
.L_x_14:
[----:B------:R-:W-:Y:S02]  /*1450*/  IMAD.U32 R3, RZ, RZ, UR41 ;  /* 0x00000029ff037e24 */ /* 0x000fe4000f8e00ff */
[----:B------:R-:W-:-:S03]  /*1460*/  IMAD.U32 R0, RZ, RZ, UR40 ;  /* 0x00000028ff007e24 */ /* 0x000fc6000f8e00ff */
[----:B------:R-:W-:Y:S02]  /*1470*/  LEA R3, R3, UR46, 0x3 ;  /* 0x0000002e03037c11 */ /* 0x000fe4000f8e18ff */
[----:B------:R-:W-:-:S04]  /*1480*/  SHF.L.U32 R0, R0, 0x1f, RZ ;  /* 0x0000001f00007819 */ /* 0x000fc800000006ff */
[----:B------:R0:W1:Y:S01]  /*1490*/  SYNCS.PHASECHK.TRANS64.TRYWAIT P1, [R3+URZ], R0 ;  /* 0x00000000030075a7 */ /* 0x000062000802017f */
[----:B------:R-:W-:Y:S05]  /*14a0*/  @!P0 BRA `(.L_x_15) ;  /* 0x0000000000048947 */ /* 0x000fea0003800000 */
[----:B------:R-:W-:Y:S01]  /*14b0*/  BPT.TRAP 0x1 ;  /* 0x000000040000795c */ /* 0x000fe20000300000 */
.L_x_15:
[----:B------:R-:W-:-:S05]  /*14c0*/  IMAD.U32 R4, RZ, RZ, UR44 ;  /* 0x0000002cff047e24 */ /* 0x000fca000f8e00ff */
[----:B------:R-:W-:Y:S01]  /*14d0*/  ISETP.GE.AND P2, PT, R4, 0x1, PT ;  /* 0x000000010400780c */ /* 0x000fe20003f46270 */
[----:B-1----:R-:W-:-:S12]  /*14e0*/  @P1 BRA `(.L_x_16) ;  /* 0x0000000000081947 */ /* 0x002fd80003800000 */
[----:B------:R-:W1:Y:S02]  /*14f0*/  SYNCS.PHASECHK.TRANS64.TRYWAIT P1, [R3+URZ], R0 ;  /* 0x00000000030075a7 */ /* 0x000e64000802017f */
[----:B-1----:R-:W-:Y:S05]  /*1500*/  @!P1 BRA `(.L_x_17) ;  /* 0x00000068000c9947 */ /* 0x002fea0003800000 */
.L_x_16:
[----:B------:R-:W-:Y:S05]  /*1510*/  WARPSYNC.ALL ;  /* 0x0000000000007948 */ /* 0x000fea0003800000 */
[----:B------:R-:W-:Y:S01]  /*1520*/  UIADD3 UR4, UR46, 0x1c180, URZ ;  /* 0x0001c1802e047890 */ /* 0x000fe2000fffe03f */
[----:B------:R-:W-:Y:S01]  /*1530*/  WARPGROUP.ARRIVE ;  /* 0x00000000000079c5 */ /* 0x000fe20000000000 */
[----:B------:R-:W-:Y:S02]  /*1540*/  ULEA UR5, UR41, UR45, 0xa ;  /* 0x0000002d29057291 */ /* 0x000fe4000f8e503f */
[----:B------:R-:W-:Y:S01]  /*1550*/  USHF.R.U32.HI UR4, URZ, 0x4, UR4 ;  /* 0x000000043f047899 */ /* 0x000fe20008011604 */
[----:B------:R-:W-:Y:S01]  /*1560*/  UMOV UR9, 0x40000040 ;  /* 0x4000004000097882 */ /* 0x000fe20000000000 */
[----:B------:R-:W-:-:S02]  /*1570*/  UMOV UR11, 0x40000040 ;  /* 0x40000040000b7882 */ /* 0x000fc40000000000 */
[----:B------:R-:W-:Y:S01]  /*1580*/  ULOP3.LUT UR4, UR4, 0x3fff, URZ, 0xc0, !UPT ;  /* 0x00003fff04047892 */ /* 0x000fe2000f8ec03f */
[----:B------:R-:W-:-:S03]  /*1590*/  UMOV UR8, UR5 ;  /* 0x0000000500087c82 */ /* 0x000fc60008000000 */
[----:B------:R-:W-:-:S04]  /*15a0*/  ULOP3.LUT UR4, UR4, 0x10000, URZ, 0xfc, !UPT ;  /* 0x0001000004047892 */ /* 0x000fc8000f8efc3f */
[----:B------:R-:W-:-:S07]  /*15b0*/  ULEA UR6, UR41, UR4, 0xa ;  /* 0x0000000429067291 */ /* 0x000fce000f8e503f */
[----:B------:R-:W-:Y:S02]  /*15c0*/  UMOV UR10, UR6 ;  /* 0x00000006000a7c82 */ /* 0x000fe40008000000 */
[----:B------:R-:W-:Y:S01]  /*15d0*/  HGMMA.64x128x16.F32.BF16 R24, gdesc[UR8], RZ, !UPT, gsb0 ;  /* 0x01e00000081879f0 */ /* 0x000fe2000c0018ff */
[----:B------:R-:W-:Y:S02]  /*15e0*/  UIADD3 UR8, UR5, 0x2, URZ ;  /* 0x0000000205087890 */ /* 0x000fe4000fffe03f */
[----:B------:R-:W-:Y:S01]  /*15f0*/  UIADD3 UR10, UR6, 0x2, URZ ;  /* 0x00000002060a7890 */ /* 0x000fe2000fffe03f */
[----:B------:R-:W-:Y:S01]  /*1600*/  UMOV UR9, 0x40000040 ;  /* 0x4000004000097882 */ /* 0x000fe20000000000 */
[----:B------:R-:W-:Y:S01]  /*1610*/  UMOV UR11, 0x40000040 ;  /* 0x40000040000b7882 */ /* 0x000fe20000000000 */
[----:B------:R-:W-:Y:S02]  /*1620*/  WARPGROUP.DEPBAR.LE gsb0, 0x0 ;  /* 0x00008000000079c5 */ /* 0x000fe40000010000 */
[----:B------:R-:W-:-:S06]  /*1630*/  WARPGROUP.ARRIVE ;  /* 0x00000000000079c5 */ /* 0x000fcc0000000000 */
[----:B------:R-:W-:Y:S01]  /*1640*/  HGMMA.64x128x16.F32.BF16 R24, gdesc[UR8], R24, gsb0 ;  /* 0x01e00000081879f0 */ /* 0x000fe20008001818 */
        /* <DEDUP_REMOVED lines=13> */
[----:B------:R-:W-:Y:S03]  /*1720*/  HGMMA.64x128x16.F32.BF16 R24, gdesc[UR8], R24, gsb0 ;  /* 0x01e00000081879f0 */ /* 0x000fe60008001818 */
[----:B------:R-:W-:Y:S02]  /*1730*/  WARPGROUP.DEPBAR.LE gsb0, 0x0 ;  /* 0x00008000000079c5 */ /* 0x000fe40000010000 */
[----:B------:R-:W-:Y:S05]  /*1740*/  @!P2 BRA `(.L_x_18) ;  /* 0x00000004001ca947 */ /* 0x000fea0003800000 */
[----:B------:R-:W-:Y:S01]  /*1750*/  UIADD3 UR5, UR41, 0x1, URZ ;  /* 0x0000000129057890 */ /* 0x000fe2000fffe03f */
[----:B01----:R-:W-:-:S03]  /*1760*/  IMAD.U32 R0, RZ, RZ, UR44 ;  /* 0x0000002cff007e24 */ /* 0x003fc6000f8e00ff */
[----:B------:R-:W-:-:S04]  /*1770*/  UISETP.NE.AND UP0, UPT, UR5, 0x7, UPT ;  /* 0x000000070500788c */ /* 0x000fc8000bf05270 */
[----:B------:R-:W-:Y:S02]  /*1780*/  USEL UR6, URZ, 0x1, UP0 ;  /* 0x000000013f067887 */ /* 0x000fe40008000000 */
[----:B------:R-:W-:Y:S02]  /*1790*/  USEL UR5, UR5, URZ, UP0 ;  /* 0x0000003f05057287 */ /* 0x000fe40008000000 */
[----:B------:R-:W-:-:S06]  /*17a0*/  ULOP3.LUT UR6, UR40, UR6, URZ, 0x3c, !UPT ;  /* 0x0000000628067292 */ /* 0x000fcc000f8e3c3f */
[----:B------:R-:W-:Y:S01]  /*17b0*/  IMAD.U32 R5, RZ, RZ, UR6 ;  /* 0x00000006ff057e24 */ /* 0x000fe2000f8e00ff */
[----:B------:R-:W-:-:S06]  /*17c0*/  UMOV UR6, UR41 ;  /* 0x0000002900067c82 */ /* 0x000fcc0008000000 */
.L_x_25:
[----:B01----:R-:W-:Y:S05]  /*17d0*/  @!P0 BRA `(.L_x_19) ;  /* 0x0000000000048947 */ /* 0x003fea0003800000 */
[----:B------:R-:W-:Y:S01]  /*17e0*/  BPT.TRAP 0x1 ;  /* 0x000000040000795c */ /* 0x000fe20000300000 */
.L_x_19:
[----:B------:R-:W0:Y:S01]  /*17f0*/  S2UR UR8, SR_CgaCtaId ;  /* 0x00000000000879c3 */ /* 0x000e220000008800 */
[----:B------:R-:W-:Y:S01]  /*1800*/  UMOV UR7, 0x400 ;  /* 0x0000040000077882 */ /* 0x000fe20000000000 */
[----:B------:R-:W-:Y:S01]  /*1810*/  SHF.L.U32 R3, R5, 0x1f, RZ ;  /* 0x0000001f05037819 */ /* 0x000fe200000006ff */
[----:B0-----:R-:W-:-:S04]  /*1820*/  ULEA UR13, UR8, UR7, 0x18 ;  /* 0x00000007080d7291 */ /* 0x001fc8000f8ec03f */
[----:B------:R-:W-:-:S09]  /*1830*/  ULEA UR7, UR5, UR13, 0x3 ;  /* 0x0000000d05077291 */ /* 0x000fd2000f8e183f */
[----:B------:R0:W1:Y:S01]  /*1840*/  SYNCS.PHASECHK.TRANS64.TRYWAIT P1, [UR7], R3 ;  /* 0x00000003ff0075a7 */ /* 0x0000620008020147 */
[----:B------:R-:W-:Y:S05]  /*1850*/  @!P0 BRA `(.L_x_20) ;  /* 0x0000000000048947 */ /* 0x000fea0003800000 */
[----:B------:R-:W-:Y:S01]  /*1860*/  BPT.TRAP 0x1 ;  /* 0x000000040000795c */ /* 0x000fe20000300000 */
.L_x_20:
[----:B-1----:R-:W-:Y:S05]  /*1870*/  @P1 BRA `(.L_x_21) ;  /* 0x0000000000081947 */ /* 0x002fea0003800000 */
[----:B------:R-:W1:Y:S02]  /*1880*/  SYNCS.PHASECHK.TRANS64.TRYWAIT P1, [UR7], R3 ;  /* 0x00000003ff0075a7 */ /* 0x000e640008020147 */
[----:B-1----:R-:W-:Y:S05]  /*1890*/  @!P1 BRA `(.L_x_22) ;  /* 0x00000064003c9947 */ /* 0x002fea0003800000 */
.L_x_21:
[----:B------:R-:W-:Y:S01]  /*18a0*/  ULEA UR7, UR5, UR45, 0xa ;  /* 0x0000002d05077291 */ /* 0x000fe2000f8e503f */
[----:B------:R-:W-:Y:S01]  /*18b0*/  WARPGROUP.ARRIVE ;  /* 0x00000000000079c5 */ /* 0x000fe20000000000 */
[----:B------:R-:W-:Y:S01]  /*18c0*/  ULEA UR12, UR5, UR4, 0xa ;  /* 0x00000004050c7291 */ /* 0x000fe2000f8e503f */
[----:B------:R-:W-:Y:S01]  /*18d0*/  UMOV UR9, 0x40000040 ;  /* 0x4000004000097882 */ /* 0x000fe20000000000 */
[----:B------:R-:W-:-:S03]  /*18e0*/  UMOV UR11, 0x40000040 ;  /* 0x40000040000b7882 */ /* 0x000fc60000000000 */
[----:B------:R-:W-:Y:S02]  /*18f0*/  UMOV UR8, UR7 ;  /* 0x0000000700087c82 */ /* 0x000fe40008000000 */
[----:B------:R-:W-:Y:S02]  /*1900*/  UMOV UR10, UR12 ;  /* 0x0000000c000a7c82 */ /* 0x000fe40008000000 */
[----:B------:R-:W-:Y:S01]  /*1910*/  HGMMA.64x128x16.F32.BF16 R24, gdesc[UR8], R24, gsb0 ;  /* 0x01e00000081879f0 */ /* 0x000fe20008001818 */
[----:B------:R-:W-:Y:S02]  /*1920*/  UIADD3 UR8, UR7, 0x2, URZ ;  /* 0x0000000207087890 */ /* 0x000fe4000fffe03f */
[----:B------:R-:W-:Y:S01]  /*1930*/  UIADD3 UR10, UR12, 0x2, URZ ;  /* 0x000000020c0a7890 */ /* 0x000fe2000fffe03f */
[----:B------:R-:W-:Y:S01]  /*1940*/  UMOV UR9, 0x40000040 ;  /* 0x4000004000097882 */ /* 0x000fe20000000000 */
[----:B------:R-:W-:Y:S01]  /*1950*/  UMOV UR11, 0x40000040 ;  /* 0x40000040000b7882 */ /* 0x000fe20000000000 */
[----:B------:R-:W-:-:S02]  /*1960*/  WARPGROUP.DEPBAR.LE gsb0, 0x0 ;  /* 0x00008000000079c5 */ /* 0x000fc40000010000 */
        /* <DEDUP_REMOVED lines=18> */
[----:B------:R-:W-:Y:S01]  /*1a90*/  BPT.TRAP 0x1 ;  /* 0x000000040000795c */ /* 0x000fe20000300000 */
.L_x_23:
[----:B------:R-:W-:Y:S01]  /*1aa0*/  ULEA UR7, UR6, UR13, 0x3 ;  /* 0x0000000d06077291 */ /* 0x000fe2000f8e183f */
[----:B------:R-:W-:-:S03]  /*1ab0*/  ISETP.GT.U32.AND P1, PT, R18, 0x1, PT ;  /* 0x000000011200780c */ /* 0x000fc60003f24070 */
[----:B------:R-:W-:-:S04]  /*1ac0*/  UIADD3 UR7, UR7, 0x38, URZ ;  /* 0x0000003807077890 */ /* 0x000fc8000fffe03f */
[----:B------:R-:W-:-:S09]  /*1ad0*/  UPRMT UR7, URZ, 0x654, UR7 ;  /* 0x000006543f077896 */ /* 0x000fd20008000007 */
[----:B------:R-:W-:Y:S01]  /*1ae0*/  SYNCS.ARRIVE.TRANS64.RED.A1T0 RZ, [UR7], RZ ;  /* 0x000000ffffff79a7 */ /* 0x000fe20008100407 */
[----:B------:R-:W-:Y:S05]  /*1af0*/  @P1 BRA `(.L_x_24) ;  /* 0x0000000000041947 */ /* 0x000fea0003800000 */
[----:B------:R-:W-:Y:S01]  /*1b00*/  BPT.TRAP 0x1 ;  /* 0x000000040000795c */ /* 0x000fe20000300000 */
.L_x_24:
[----:B------:R-:W-:Y:S01]  /*1b10*/  UIADD3 UR5, UR5, 0x1, URZ ;  /* 0x0000000105057890 */ /* 0x000fe2000fffe03f */
[C---:B------:R-:W-:Y:S01]  /*1b20*/  ISETP.GT.AND P1, PT, R0.reuse, 0x1, PT ;  /* 0x000000010000780c */ /* 0x040fe20003f24270 */
[----:B------:R-:W-:Y:S01]  /*1b30*/  UIADD3 UR6, UR6, 0x1, URZ ;  /* 0x0000000106067890 */ /* 0x000fe2000fffe03f */
[----:B------:R-:W-:Y:S01]  /*1b40*/  VIADD R0, R0, 0xffffffff ;  /* 0xffffffff00007836 */ /* 0x000fe20000000000 */
[----:B------:R-:W-:Y:S02]  /*1b50*/  UISETP.NE.AND UP0, UPT, UR5, 0x7, UPT ;  /* 0x000000070500788c */ /* 0x000fe4000bf05270 */
[----:B------:R-:W-:Y:S02]  /*1b60*/  UISETP.NE.AND UP1, UPT, UR6, 0x7, UPT ;  /* 0x000000070600788c */ /* 0x000fe4000bf25270 */
[----:B------:R-:W-:Y:S02]  /*1b70*/  USEL UR7, URZ, 0x1, UP0 ;  /* 0x000000013f077887 */ /* 0x000fe40008000000 */
[----:B------:R-:W-:-:S02]  /*1b80*/  USEL UR5, UR5, URZ, UP0 ;  /* 0x0000003f05057287 */ /* 0x000fc40008000000 */
[----:B------:R-:W-:Y:S02]  /*1b90*/  USEL UR6, UR6, URZ, UP1 ;  /* 0x0000003f06067287 */ /* 0x000fe40008800000 */
[----:B------:R-:W-:Y:S01]  /*1ba0*/  LOP3.LUT R5, R5, UR7, RZ, 0x3c, !PT ;  /* 0x0000000705057c12 */ /* 0x000fe2000f8e3cff */
[----:B------:R-:W-:Y:S09]  /*1bb0*/  @P1 BRA `(.L_x_25) ;  /* 0xfffffffc00041947 */ /* 0x000ff2000383ffff */
.L_x_18:
[----:B01----:R-:W0:Y:S02]  /*1bc0*/  LDC R0, c[0x0][0x28c] ;  /* 0x0000a300ff007b82 */ /* 0x003e240000000800 */
[----:B0-----:R-:W-:-:S13]  /*1bd0*/  ISETP.GE.AND P1, PT, R0, 0x1, PT ;  /* 0x000000010000780c */ /* 0x001fda0003f26270 */
[----:B------:R-:W-:Y:S05]  /*1be0*/  @!P1 BRA `(.L_x_26) ;  /* 0x0000000000489947 */ /* 0x000fea0003800000 */
[----:B------:R-:W-:Y:S05]  /*1bf0*/  @!P0 BRA `(.L_x_27) ;  /* 0x0000000000048947 */ /* 0x000fea0003800000 */
[----:B------:R-:W-:Y:S01]  /*1c00*/  BPT.TRAP 0x1 ;  /* 0x000000040000795c */ /* 0x000fe20000300000 */
.L_x_27:
[----:B------:R-:W0:Y:S01]  /*1c10*/  S2UR UR7, SR_CgaCtaId ;  /* 0x00000000000779c3 */ /* 0x000e220000008800 */
[----:B------:R-:W-:Y:S01]  /*1c20*/  UIADD3 UR6, UR44, UR41, URZ ;  /* 0x000000292c067290 */ /* 0x000fe2000fffe03f */
[----:B------:R-:W-:-:S03]  /*1c30*/  ISETP.GT.U32.AND P0, PT, R18, 0x1, PT ;  /* 0x000000011200780c */ /* 0x000fc60003f04070 */
[----:B------:R-:W-:-:S04]  /*1c40*/  UIMAD.WIDE.U32 UR4, UR6, 0x24924925, URZ ;  /* 0x24924925060478a5 */ /* 0x000fc8000f8e003f */
[----:B------:R-:W-:-:S04]  /*1c50*/  UIADD3 UR4, UR6, -UR5, URZ ;  /* 0x8000000506047290 */ /* 0x000fc8000fffe03f */
[----:B------:R-:W-:-:S03]  /*1c60*/  ULEA.HI UR4, UR4, UR5, URZ, 0x1f ;  /* 0x0000000504047291 */ /* 0x000fc6000f8ff83f */
[----:B------:R-:W-:Y:S01]  /*1c70*/  UMOV UR5, 0x400 ;  /* 0x0000040000057882 */ /* 0x000fe20000000000 */
[----:B------:R-:W-:-:S04]  /*1c80*/  USHF.R.U32.HI UR4, URZ, 0x2, UR4 ;  /* 0x000000023f047899 */ /* 0x000fc80008011604 */
[----:B------:R-:W-:Y:S02]  /*1c90*/  UIMAD UR4, UR4, -0x7, UR6 ;  /* 0xfffffff9040478a4 */ /* 0x000fe4000f8e0206 */
[----:B0-----:R-:W-:-:S04]  /*1ca0*/  ULEA UR5, UR7, UR5, 0x18 ;  /* 0x0000000507057291 */ /* 0x001fc8000f8ec03f */
[----:B------:R-:W-:-:S04]  /*1cb0*/  ULEA UR4, UR4, UR5, 0x3 ;  /* 0x0000000504047291 */ /* 0x000fc8000f8e183f */
[----:B------:R-:W-:-:S04]  /*1cc0*/  UIADD3 UR4, UR4, 0x38, URZ ;  /* 0x0000003804047890 */ /* 0x000fc8000fffe03f */
[----:B------:R-:W-:-:S09]  /*1cd0*/  UPRMT UR4, URZ, 0x654, UR4 ;  /* 0x000006543f047896 */ /* 0x000fd20008000004 */
[----:B------:R-:W-:Y:S01]  /*1ce0*/  SYNCS.ARRIVE.TRANS64.RED.A1T0 RZ, [UR4], RZ ;  /* 0x000000ffffff79a7 */ /* 0x000fe20008100404 */
[----:B------:R-:W-:Y:S05]  /*1cf0*/  @P0 BRA `(.L_x_26) ;  /* 0x0000000000040947 */ /* 0x000fea0003800000 */
[----:B------:R-:W-:Y:S01]  /*1d00*/  BPT.TRAP 0x1 ;  /* 0x000000040000795c */ /* 0x000fe20000300000 */
.L_x_26:
[----:B------:R-:W-:Y:S01]  /*1d10*/  UISETP.GE.U32.AND UP1, UPT, UR43, 0x7, UPT ;  /* 0x000000072b00788c */ /* 0x000fe2000bf26070 */
[----:B------:R-:W-:Y:S01]  /*1d20*/  IMAD.SHL.U32 R6, R100, 0x80, RZ ;  /* 0x0000008064067824 */ /* 0x000fe200078e00ff */
[----:B------:R-:W-:Y:S01]  /*1d30*/  UIADD3 UR41, UR43, UR41, URZ ;  /* 0x000000292b297290 */ /* 0x000fe2000fffe03f */
[----:B------:R-:W-:Y:S01]  /*1d40*/  SHF.R.S32.HI R11, RZ, 0x1f, R99 ;  /* 0x0000001fff0b7819 */ /* 0x000fe20000011463 */
[----:B------:R-:W-:Y:S01]  /*1d50*/  ULDC UR10, c[0x0][0x288] ;  /* 0x0000a200000a7ab9 */ /* 0x000fe20000000800 */
[----:B------:R-:W-:Y:S01]  /*1d60*/  IMAD.SHL.U32 R10, R101, 0x80, RZ ;  /* 0x00000080650a7824 */ /* 0x000fe200078e00ff */
[C---:B------:R-:W-:Y:S01]  /*1d70*/  LOP3.LUT R8, R6.reuse, 0x6, R93, 0xf8, !PT ;  /* 0x0000000606087812 */ /* 0x040fe200078ef85d */
[----:B------:R-:W-:Y:S01]  /*1d80*/  UISETP.GT.U32.AND UP0, UPT, UR41, 0x6, UPT ;  /* 0x000000062900788c */ /* 0x000fe2000bf04070 */
[----:B------:R-:W-:Y:S01]  /*1d90*/  ISETP.GE.AND P0, PT, R6, UR10, PT ;  /* 0x0000000a06007c0c */ /* 0x000fe2000bf06270 */
[----:B------:R-:W-:Y:S01]  /*1da0*/  ULDC.64 UR6, c[0x0][0x5d0] ;  /* 0x0001740000067ab9 */ /* 0x000fe20000000a00 */
[----:B------:R-:W-:Y:S01]  /*1db0*/  ULDC UR11, c[0x0][0x284] ;  /* 0x0000a100000b7ab9 */ /* 0x000fe20000000800 */
[----:B------:R-:W-:Y:S01]  /*1dc0*/  @UP1 UIMAD.WIDE.U32 UR4, UR41, 0x24924925, URZ ;  /* 0x24924925290418a5 */ /* 0x000fe2000f8e003f */
[----:B------:R-:W-:Y:S01]  /*1dd0*/  SHF.R.S32.HI R9, RZ, 0x1f, R8 ;  /* 0x0000001fff097819 */ /* 0x000fe20000011408 */
[----:B------:R-:W-:Y:S01]  /*1de0*/  IMAD R0, R11, UR6, RZ ;  /* 0x000000060b007c24 */ /* 0x000fe2000f8e02ff */
[----:B------:R-:W-:Y:S01]  /*1df0*/  UISETP.LT.U32.AND UP0, UPT, UR43, 0x7, UP0 ;  /* 0x000000072b00788c */ /* 0x000fe20008701070 */
[----:B------:R-:W-:Y:S01]  /*1e00*/  ISETP.GE.OR P0, PT, R10, UR11, P0 ;  /* 0x0000000b0a007c0c */ /* 0x000fe20008706670 */
[----:B------:R-:W-:Y:S01]  /*1e10*/  @UP1 UIADD3 UR4, UR41, -UR5, URZ ;  /* 0x8000000529041290 */ /* 0x000fe2000fffe03f */
[C---:B------:R-:W-:Y:S01]  /*1e20*/  IMAD R3, R99.reuse, UR7, R0 ;  /* 0x0000000763037c24 */ /* 0x040fe2000f8e0200 */
[----:B------:R-:W-:Y:S01]  /*1e30*/  ULDC.64 UR8, c[0x0][0x5c8] ;  /* 0x0001720000087ab9 */ /* 0x000fe20000000a00 */
[----:B------:R-:W-:Y:S01]  /*1e40*/  IMAD.WIDE.U32 R4, R99, UR6, R8 ;  /* 0x0000000663047c25 */ /* 0x000fe2000f8e0008 */
[----:B------:R-:W-:-:S02]  /*1e50*/  USEL UR6, URZ, 0x1, !UP0 ;  /* 0x000000013f067887 */ /* 0x000fc4000c000000 */
[----:B------:R-:W-:Y:S01]  /*1e60*/  @UP1 ULEA.HI UR4, UR4, UR5, URZ, 0x1f ;  /* 0x0000000504041291 */ /* 0x000fe2000f8ff83f */
[----:B------:R-:W-:Y:S01]  /*1e70*/  IMAD.WIDE R100, R101, 0x80, R22 ;  /* 0x0000008065647825 */ /* 0x000fe200078e0216 */
[----:B------:R-:W-:Y:S02]  /*1e80*/  ULOP3.LUT UR40, UR40, UR6, URZ, 0x3c, !UPT ;  /* 0x0000000628287292 */ /* 0x000fe4000f8e3c3f */
[----:B------:R-:W-:Y:S01]  /*1e90*/  @UP1 USHF.R.U32.HI UR4, URZ, 0x2, UR4 ;  /* 0x000000023f041899 */ /* 0x000fe20008011604 */
[----:B------:R-:W-:Y:S02]  /*1ea0*/  IMAD.IADD R5, R5, 0x1, R3 ;  /* 0x0000000105057824 */ /* 0x000fe400078e0203 */
[----:B------:R-:W-:Y:S01]  /*1eb0*/  IMAD R3, R101, UR8, RZ ;  /* 0x0000000865037c24 */ /* 0x000fe2000f8e02ff */
[----:B------:R-:W-:Y:S01]  /*1ec0*/  @UP1 ULOP3.LUT UR40, UR40, 0x1, UR4, 0x78, !UPT ;  /* 0x0000000128281892 */ /* 0x000fe2000f8e7804 */
[----:B------:R-:W-:-:S04]  /*1ed0*/  IMAD.WIDE.U32 R102, R100, UR8, R4 ;  /* 0x0000000864667c25 */ /* 0x000fc8000f8e0004 */
[----:B------:R-:W-:Y:S02]  /*1ee0*/  IMAD R7, R100, UR9, R3 ;  /* 0x0000000964077c24 */ /* 0x000fe4000f8e0203 */
[----:B------:R-:W-:Y:S01]  /*1ef0*/  IMAD.MOV.U32 R0, RZ, RZ, -0x1 ;  /* 0xffffffffff007424 */ /* 0x000fe200078e00ff */
[----:B------:R-:W-:Y:S06]  /*1f00*/  @P0 BRA `(.L_x_28) ;  /* 0x00000040001c0947 */ /* 0x000fec0003800000 */
[----:B-----5:R-:W-:Y:S01]  /*1f10*/  FSETP.NEU.AND P0, PT, R88, RZ, PT ;  /* 0x000000ff5800720b */ /* 0x020fe20003f0d000 */
[----:B------:R-:W-:Y:S01]  /*1f20*/  IMAD.IADD R4, R89, 0x1, -R6 ;  /* 0x0000000159047824 */ /* 0x000fe200078e0a06 */
[----:B------:R-:W-:Y:S01]  /*1f30*/  BSSY B0, `(.L_x_28) ;  /* 0x0000404000007945 */ /* 0x000fe20003800000 */
[----:B------:R-:W-:Y:S02]  /*1f40*/  IMAD.IADD R3, R97, 0x1, -R10 ;  /* 0x0000000161037824 */ /* 0x000fe400078e0a0a */
[----:B------:R-:W-:Y:S01]  /*1f50*/  IMAD.IADD R113, R103, 0x1, R7 ;  /* 0x0000000167717824 */ /* 0x000fe200078e0207 */
[----:B------:R-:W-:-:S04]  /*1f60*/  ISETP.GT.AND P2, PT, R4, RZ, PT ;  /* 0x000000ff0400720c */ /* 0x000fc80003f44270 */
[----:B------:R-:W-:-:S03]  /*1f70*/  ISETP.GT.AND P1, PT, R3, RZ, P2 ;  /* 0x000000ff0300720c */ /* 0x000fc60001724270 */
[----:B------:R-:W-:Y:S10]  /*1f80*/  @!P0 BRA `(.L_x_29) ;  /* 0x0000002c00288947 */ /* 0x000ff40003800000 */
[----:B------:R-:W0:Y:S01]  /*1f90*/  LDC.64 R106, c[0x0][0x5b8] ;  /* 0x00016e00ff6a7b82 */ /* 0x000e220000000a00 */
[----:B------:R-:W-:-:S07]  /*1fa0*/  ULDC.64 UR4, c[0x0][0x5c0] ;  /* 0x0001700000047ab9 */ /* 0x000fce0000000a00 */
[----:B------:R-:W1:Y:S08]  /*1fb0*/  LDC.64 R108, c[0x0][0x5b0] ;  /* 0x00016c00ff6c7b82 */ /* 0x000e700000000a00 */
[----:B------:R-:W2:Y:S01]  /*1fc0*/  LDC.64 R110, c[0x0][0x5a8] ;  /* 0x00016a00ff6e7b82 */ /* 0x000ea20000000a00 */
[-C--:B0-----:R-:W-:Y:S02]  /*1fd0*/  IMAD R6, R11, R106.reuse, RZ ;  /* 0x0000006a0b067224 */ /* 0x081fe400078e02ff */
[----:B------:R-:W-:-:S04]  /*1fe0*/  IMAD.WIDE.U32 R104, R99, R106, R8 ;  /* 0x0000006a63687225 */ /* 0x000fc800078e0008 */
[----:B------:R-:W-:Y:S02]  /*1ff0*/  IMAD R103, R99, R107, R6 ;  /* 0x0000006b63677224 */ /* 0x000fe400078e0206 */
[-C--:B-1----:R-:W-:Y:S02]  /*2000*/  IMAD R5, R101, R108.reuse, RZ ;  /* 0x0000006c65057224 */ /* 0x082fe400078e02ff */
[----:B------:R-:W-:Y:S02]  /*2010*/  IMAD.IADD R13, R105, 0x1, R103 ;  /* 0x00000001690d7824 */ /* 0x000fe400078e0267 */
[----:B------:R-:W-:Y:S02]  /*2020*/  IMAD.MOV.U32 R12, RZ, RZ, R104 ;  /* 0x000000ffff0c7224 */ /* 0x000fe400078e0068 */
[C---:B------:R-:W-:Y:S02]  /*2030*/  IMAD R107, R100.reuse, R109, R5 ;  /* 0x0000006d646b7224 */ /* 0x040fe400078e0205 */
[----:B------:R-:W-:-:S04]  /*2040*/  IMAD.WIDE.U32 R6, R100, R108, R12 ;  /* 0x0000006c64067225 */ /* 0x000fc800078e000c */
[----:B------:R-:W-:Y:S01]  /*2050*/  IMAD.IADD R5, R7, 0x1, R107 ;  /* 0x0000000107057824 */ /* 0x000fe200078e026b */
[----:B--2---:R-:W-:-:S04]  /*2060*/  LEA R14, P0, R6, R110, 0x1 ;  /* 0x0000006e060e7211 */ /* 0x004fc800078008ff */
[----:B------:R-:W-:-:S05]  /*2070*/  LEA.HI.X R15, R6, R111, R5, 0x1, P0 ;  /* 0x0000006f060f7211 */ /* 0x000fca00000f0c05 */
[----:B------:R0:W2:Y:S01]  /*2080*/  @P1 LDG.E.LTC128B.U16 R5, desc[UR38][R14.64] ;  /* 0x000000260e051981 */ /* 0x0000a2000c1e1520 */
[----:B------:R-:W-:Y:S01]  /*2090*/  LEA R10, P0, R102, UR4, 0x1 ;  /* 0x00000004660a7c11 */ /* 0x000fe2000f8008ff */
[----:B------:R-:W-:Y:S01]  /*20a0*/  IMAD.WIDE.U32 R6, R100, R108, R8 ;  /* 0x0000006c64067225 */ /* 0x000fe200078e0008 */
[----:B------:R-:W-:Y:S03]  /*20b0*/  BSSY B1, `(.L_x_30) ;  /* 0x0000012000017945 */ /* 0x000fe60003800000 */
[----:B------:R-:W-:Y:S02]  /*20c0*/  IMAD.IADD R7, R107, 0x1, R7 ;  /* 0x000000016b077824 */ /* 0x000fe400078e0207 */
[----:B------:R-:W-:Y:S01]  /*20d0*/  IMAD.WIDE.U32 R20, R99, R106, R6 ;  /* 0x0000006a63147225 */ /* 0x000fe200078e0006 */
[----:B0-----:R-:W-:-:S03]  /*20e0*/  SHF.L.U64.HI R15, R108, 0x3, R109 ;  /* 0x000000036c0f7819 */ /* 0x001fc6000001026d */
[----:B------:R-:W-:Y:S01]  /*20f0*/  IMAD.IADD R7, R103, 0x1, R21 ;  /* 0x0000000167077824 */ /* 0x000fe200078e0215 */
[----:B------:R-:W-:Y:S01]  /*2100*/  LEA R6, P4, R20, R110, 0x1 ;  /* 0x0000006e14067211 */ /* 0x000fe200078808ff */
[----:B------:R-:W-:-:S03]  /*2110*/  IMAD.SHL.U32 R14, R108, 0x8, RZ ;  /* 0x000000086c0e7824 */ /* 0x000fc600078e00ff */
[----:B------:R-:W-:Y:S01]  /*2120*/  LEA.HI.X R7, R20, R111, R7, 0x1, P4 ;  /* 0x0000006f14077211 */ /* 0x000fe200020f0c07 */
[----:B--2---:R-:W-:-:S04]  /*2130*/  IMAD.U32 R11, R5, 0x10000, RZ ;  /* 0x00010000050b7824 */ /* 0x004fc800078e00ff */
[----:B------:R-:W-:-:S04]  /*2140*/  FMUL R11, R11, R88 ;  /* 0x000000580b0b7220 */ /* 0x000fc80000400000 */
[----:B------:R-:W-:Y:S01]  /*2150*/  FFMA R24, R24, R19, R11 ;  /* 0x0000001318187223 */ /* 0x000fe2000000000b */
[----:B------:R-:W-:Y:S02]  /*2160*/  LEA.HI.X R11, R102, UR5, R113, 0x1, P0 ;  /* 0x00000005660b7c11 */ /* 0x000fe400080f0c71 */
[----:B------:R-:W-:Y:S02]  /*2170*/  ISETP.GT.AND P0, PT, R4, 0x1, PT ;  /* 0x000000010400780c */ /* 0x000fe40003f04270 */
[----:B------:R-:W-:Y:S02]  /*2180*/  F2FP.BF16.F32.PACK_AB R24, RZ, R24 ;  /* 0x00000018ff18723e */ /* 0x000fe400000010ff */
[----:B------:R-:W-:-:S03]  /*2190*/  ISETP.GT.AND P3, PT, R3, RZ, P0 ;  /* 0x000000ff0300720c */ /* 0x000fc60000764270 */
[----:B------:R0:W-:Y:S10]  /*21a0*/  @P1 STG.E.U16 desc[UR38][R10.64], R24 ;  /* 0x000000180a001986 */ /* 0x0001f4000c101526 */
[----:B------:R-:W-:Y:S05]  /*21b0*/  @!P3 BRA `(.L_x_31) ;  /* 0x000000000004b947 */ /* 0x000fea0003800000 */
[----:B------:R1:W5:Y:S02]  /*21c0*/  LDG.E.LTC128B.U16 R5, desc[UR38][R6.64+0x2] ;  /* 0x0000022606057981 */ /* 0x000364000c1e1520 */
.L_x_31:
[----:B------:R-:W-:Y:S05]  /*21d0*/  BSYNC B1 ;  /* 0x0000000000017941 */ /* 0x000fea0003800000 */
.L_x_30:
[----:B-----5:R-:W-:Y:S01]  /*21e0*/  IMAD.U32 R101, R5, 0x10000, RZ ;  /* 0x0001000005657824 */ /* 0x020fe200078e00ff */
[----:B------:R-:W-:Y:S01]  /*21f0*/  ISETP.GT.AND P2, PT, R3, 0x8, P2 ;  /* 0x000000080300780c */ /* 0x000fe20001744270 */
[----:B------:R-:W-:Y:S01]  /*2200*/  IMAD.WIDE.U32 R20, R100, R108, R14 ;  /* 0x0000006c64147225 */ /* 0x000fe200078e000e */
[----:B0-----:R-:W-:-:S03]  /*2210*/  PRMT R24, R5, 0x7610, R24 ;  /* 0x0000761005187816 */ /* 0x001fc60000000018 */
[----:B------:R-:W-:Y:S01]  /*2220*/  FMUL R12, R101, R88 ;  /* 0x00000058650c7220 */ /* 0x000fe20000400000 */
[----:B------:R-:W-:Y:S01]  /*2230*/  IMAD.IADD R107, R107, 0x1, R21 ;  /* 0x000000016b6b7824 */ /* 0x000fe200078e0215 */
[----:B------:R-:W-:Y:S02]  /*2240*/  IADD3 R104, P1, R104, R20, RZ ;  /* 0x0000001468687210 */ /* 0x000fe40007f3e0ff */
[----:B------:R-:W-:-:S03]  /*2250*/  FFMA R12, R25, R19, R12 ;  /* 0x00000013190c7223 */ /* 0x000fc6000000000c */
[----:B------:R-:W-:Y:S02]  /*2260*/  IMAD.X R13, R107, 0x1, R13, P1 ;  /* 0x000000016b0d7824 */ /* 0x000fe400008e060d */
[----:B------:R-:W-:Y:S02]  /*2270*/  F2FP.BF16.F32.PACK_AB R12, RZ, R12 ;  /* 0x0000000cff0c723e */ /* 0x000fe400000010ff */
[----:B------:R-:W-:Y:S02]  /*2280*/  LEA R14, P1, R104, R110, 0x1 ;  /* 0x0000006e680e7211 */ /* 0x000fe400078208ff */
[----:B------:R-:W-:Y:S02]  /*2290*/  PRMT R21, R12, 0x7610, R21 ;  /* 0x000076100c157816 */ /* 0x000fe40000000015 */
[----:B------:R-:W-:-:S03]  /*22a0*/  LEA.HI.X R15, R104, R111, R13, 0x1, P1 ;  /* 0x0000006f680f7211 */ /* 0x000fc600008f0c0d */
[----:B------:R0:W-:Y:S04]  /*22b0*/  @P3 STG.E.U16 desc[UR38][R10.64+0x2], R21 ;  /* 0x000002150a003986 */ /* 0x0001e8000c101526 */
[----:B------:R-:W2:Y:S01]  /*22c0*/  @P2 LDG.E.LTC128B.U16 R24, desc[UR38][R14.64] ;  /* 0x000000260e182981 */ /* 0x000ea2000c1e1520 */
[----:B------:R-:W-:Y:S01]  /*22d0*/  IADD3 R20, P1, R8, R20, RZ ;  /* 0x0000001408147210 */ /* 0x000fe20007f3e0ff */
[----:B------:R-:W-:Y:S01]  /*22e0*/  BSSY B1, `(.L_x_32) ;  /* 0x0000011000017945 */ /* 0x000fe20003800000 */
[C---:B------:R-:W-:Y:S02]  /*22f0*/  SHF.L.U64.HI R13, R92.reuse, 0x1, R91 ;  /* 0x000000015c0d7819 */ /* 0x040fe4000001025b */
[----:B------:R-:W-:Y:S01]  /*2300*/  ISETP.GT.AND P0, PT, R3, 0x8, P0 ;  /* 0x000000080300780c */ /* 0x000fe20000704270 */
[----:B0-----:R-:W-:Y:S01]  /*2310*/  IMAD.X R21, R9, 0x1, R107, P1 ;  /* 0x0000000109157824 */ /* 0x001fe200008e066b */
[----:B------:R-:W-:Y:S01]  /*2320*/  LEA R12, P1, R92, R10, 0x1 ;  /* 0x0000000a5c0c7211 */ /* 0x000fe200078208ff */
[----:B------:R-:W-:-:S04]  /*2330*/  IMAD.WIDE.U32 R20, R99, R106, R20 ;  /* 0x0000006a63147225 */ /* 0x000fc800078e0014 */
[----:B------:R-:W-:Y:S01]  /*2340*/  IMAD.X R13, R13, 0x1, R11, P1 ;  /* 0x000000010d0d7824 */ /* 0x000fe200008e060b */
[----:B------:R-:W-:Y:S01]  /*2350*/  LEA R8, P3, R20, R110, 0x1 ;  /* 0x0000006e14087211 */ /* 0x000fe200078608ff */
[----:B------:R-:W-:-:S05]  /*2360*/  IMAD.IADD R9, R103, 0x1, R21 ;  /* 0x0000000167097824 */ /* 0x000fca00078e0215 */
[----:B------:R-:W-:Y:S01]  /*2370*/  LEA.HI.X R9, R20, R111, R9, 0x1, P3 ;  /* 0x0000006f14097211 */ /* 0x000fe200018f0c09 */
[----:B--2---:R-:W-:-:S04]  /*2380*/  IMAD.U32 R5, R24, 0x10000, RZ ;  /* 0x0001000018057824 */ /* 0x004fc800078e00ff */
[----:B------:R-:W-:-:S04]  /*2390*/  FMUL R5, R5, R88 ;  /* 0x0000005805057220 */ /* 0x000fc80000400000 */
[----:B------:R-:W-:-:S05]  /*23a0*/  FFMA R5, R26, R19, R5 ;  /* 0x000000131a057223 */ /* 0x000fca0000000005 */
[----:B------:R-:W-:-:S05]  /*23b0*/  F2FP.BF16.F32.PACK_AB R5, RZ, R5 ;  /* 0x00000005ff05723e */ /* 0x000fca00000010ff */
[----:B------:R0:W-:Y:S01]  /*23c0*/  @P2 STG.E.U16 desc[UR38][R12.64], R5 ;  /* 0x000000050c002986 */ /* 0x0001e2000c101526 */
[----:B------:R-:W-:Y:S05]  /*23d0*/  @!P0 BRA `(.L_x_33) ;  /* 0x0000000000048947 */ /* 0x000fea0003800000 */
[----:B------:R2:W5:Y:S02]  /*23e0*/  LDG.E.LTC128B.U16 R24, desc[UR38][R8.64+0x2] ;  /* 0x0000022608187981 */ /* 0x000564000c1e1520 */
.L_x_33:
[----:B------:R-:W-:Y:S05]  /*23f0*/  BSYNC B1 ;  /* 0x0000000000017941 */ /* 0x000fea0003800000 */
.L_x_32:
[----:B0----5:R-:W-:Y:S01]  /*2400*/  IMAD.U32 R5, R24, 0x10000, RZ ;  /* 0x0001000018057824 */ /* 0x021fe200078e00ff */
[----:B------:R-:W-:Y:S01]  /*2410*/  ISETP.GT.AND P1, PT, R4, 0x8, PT ;  /* 0x000000080400780c */ /* 0x000fe20003f24270 */
[----:B------:R-:W-:Y:S02]  /*2420*/  BSSY B1, `(.L_x_34) ;  /* 0x0000008000017945 */ /* 0x000fe40003800000 */
[----:B------:R-:W-:Y:S01]  /*2430*/  FMUL R14, R5, R88 ;  /* 0x00000058050e7220 */ /* 0x000fe20000400000 */
[----:B------:R-:W-:-:S03]  /*2440*/  ISETP.GT.AND P2, PT, R3, RZ, P1 ;  /* 0x000000ff0300720c */ /* 0x000fc60000f44270 */
[----:B------:R-:W-:-:S05]  /*2450*/  FFMA R14, R27, R19, R14 ;  /* 0x000000131b0e7223 */ /* 0x000fca000000000e */
[----:B------:R-:W-:-:S05]  /*2460*/  F2FP.BF16.F32.PACK_AB R14, RZ, R14 ;  /* 0x0000000eff0e723e */ /* 0x000fca00000010ff */
[----:B------:R0:W-:Y:S01]  /*2470*/  @P0 STG.E.U16 desc[UR38][R12.64+0x2], R14 ;  /* 0x0000020e0c000986 */ /* 0x0001e2000c101526 */
[----:B------:R-:W-:Y:S05]  /*2480*/  @!P2 BRA `(.L_x_35) ;  /* 0x000000000004a947 */ /* 0x000fea0003800000 */
[----:B------:R3:W5:Y:S02]  /*2490*/  LDG.E.LTC128B.U16 R24, desc[UR38][R6.64+0x10] ;  /* 0x0000102606187981 */ /* 0x000764000c1e1520 */
.L_x_35:
[----:B------:R-:W-:Y:S05]  /*24a0*/  BSYNC B1 ;  /* 0x0000000000017941 */ /* 0x000fea0003800000 */
.L_x_34:
[----:B-----5:R-:W-:Y:S01]  /*24b0*/  IMAD.U32 R5, R24, 0x10000, RZ ;  /* 0x0001000018057824 */ /* 0x020fe200078e00ff */
        /* <DEDUP_REMOVED lines=9> */
.L_x_37:
[----:B------:R-:W-:Y:S05]  /*2550*/  BSYNC B1 ;  /* 0x0000000000017941 */ /* 0x000fea0003800000 */
.L_x_36:
[----:B----45:R-:W-:Y:S01]  /*2560*/  IMAD.U32 R5, R24, 0x10000, RZ ;  /* 0x0001000018057824 */ /* 0x030fe200078e00ff */
[----:B------:R-:W-:Y:S01]  /*2570*/  ISETP.GT.AND P1, PT, R3, 0x8, P1 ;  /* 0x000000080300780c */ /* 0x000fe20000f24270 */
[----:B------:R-:W-:Y:S02]  /*2580*/  BSSY B1, `(.L_x_38) ;  /* 0x0000007000017945 */ /* 0x000fe40003800000 */
[----:B0-----:R-:W-:-:S04]  /*2590*/  FMUL R14, R5, R88 ;  /* 0x00000058050e7220 */ /* 0x001fc80000400000 */
[----:B------:R-:W-:-:S05]  /*25a0*/  FFMA R14, R29, R19, R14 ;  /* 0x000000131d0e7223 */ /* 0x000fca000000000e */
[----:B------:R-:W-:-:S05]  /*25b0*/  F2FP.BF16.F32.PACK_AB R14, RZ, R14 ;  /* 0x0000000eff0e723e */ /* 0x000fca00000010ff */
[----:B------:R0:W-:Y:S01]  /*25c0*/  @P3 STG.E.U16 desc[UR38][R10.64+0x12], R14 ;  /* 0x0000120e0a003986 */ /* 0x0001e2000c101526 */
[----:B------:R-:W-:Y:S05]  /*25d0*/  @!P1 BRA `(.L_x_39) ;  /* 0x0000000000049947 */ /* 0x000fea0003800000 */
[----:B------:R4:W5:Y:S02]  /*25e0*/  LDG.E.LTC128B.U16 R24, desc[UR38][R8.64+0x10] ;  /* 0x0000102608187981 */ /* 0x000964000c1e1520 */
.L_x_39:
[----:B------:R-:W-:Y:S05]  /*25f0*/  BSYNC B1 ;  /* 0x0000000000017941 */ /* 0x000fea0003800000 */
.L_x_38:
[----:B-----5:R-:W-:Y:S01]  /*2600*/  IMAD.U32 R5, R24, 0x10000, RZ ;  /* 0x0001000018057824 */ /* 0x020fe200078e00ff */
[----:B------:R-:W-:Y:S01]  /*2610*/  ISETP.GT.AND P0, PT, R3, 0x8, P0 ;  /* 0x000000080300780c */ /* 0x000fe20000704270 */
[----:B------:R-:W-:Y:S02]  /*2620*/  BSSY B1, `(.L_x_40) ;  /* 0x0000007000017945 */ /* 0x000fe40003800000 */
[----:B------:R-:W-:-:S04]  /*2630*/  FMUL R5, R5, R88 ;  /* 0x0000005805057220 */ /* 0x000fc80000400000 */
[----:B------:R-:W-:-:S05]  /*2640*/  FFMA R5, R30, R19, R5 ;  /* 0x000000131e057223 */ /* 0x000fca0000000005 */
[----:B------:R-:W-:-:S05]  /*2650*/  F2FP.BF16.F32.PACK_AB R5, RZ, R5 ;  /* 0x00000005ff05723e */ /* 0x000fca00000010ff */
[----:B------:R0:W-:Y:S01]  /*2660*/  @P1 STG.E.U16 desc[UR38][R12.64+0x10], R5 ;  /* 0x000010050c001986 */ /* 0x0001e2000c101526 */
[----:B------:R-:W-:Y:S05]  /*2670*/  @!P0 BRA `(.L_x_41) ;  /* 0x0000000000048947 */ /* 0x000fea0003800000 */
[----:B------:R0:W5:Y:S02]  /*2680*/  LDG.E.LTC128B.U16 R24, desc[UR38][R8.64+0x12] ;  /* 0x0000122608187981 */ /* 0x000164000c1e1520 */
.L_x_41:
[----:B------:R-:W-:Y:S05]  /*2690*/  BSYNC B1 ;  /* 0x0000000000017941 */ /* 0x000fea0003800000 */
.L_x_40:
        /* <DEDUP_REMOVED lines=10> */
.L_x_43:
[----:B------:R-:W-:Y:S05]  /*2740*/  BSYNC B1 ;  /* 0x0000000000017941 */ /* 0x000fea0003800000 */
.L_x_42:
        /* <DEDUP_REMOVED lines=10> */
.L_x_45:
[----:B------:R-:W-:Y:S05]  /*27f0*/  BSYNC B1 ;  /* 0x0000000000017941 */ /* 0x000fea0003800000 */
.L_x_44:
[----:B0----5:R-:W-:Y:S01]  /*2800*/  IMAD.U32 R5, R24, 0x10000, RZ ;  /* 0x0001000018057824 */ /* 0x021fe200078e00ff */
        /* <DEDUP_REMOVED lines=8> */
.L_x_47:
[----:B------:R-:W-:Y:S05]  /*2890*/  BSYNC B1 ;  /* 0x0000000000017941 */ /* 0x000fea0003800000 */
.L_x_46:
        /* <DEDUP_REMOVED lines=9> */
.L_x_49:
[----:B------:R-:W-:Y:S05]  /*2930*/  BSYNC B1 ;  /* 0x0000000000017941 */ /* 0x000fea0003800000 */
.L_x_48:
        /* <DEDUP_REMOVED lines=10> */
.L_x_51:
[----:B------:R-:W-:Y:S05]  /*29e0*/  BSYNC B1 ;  /* 0x0000000000017941 */ /* 0x000fea0003800000 */
.L_x_50:
        /* <DEDUP_REMOVED lines=10> */
.L_x_53:
[----:B------:R-:W-:Y:S05]  /*2a90*/  BSYNC B1 ;  /* 0x0000000000017941 */ /* 0x000fea0003800000 */
.L_x_52:
        /* <DEDUP_REMOVED lines=9> */
.L_x_55:
[----:B------:R-:W-:Y:S05]  /*2b30*/  BSYNC B1 ;  /* 0x0000000000017941 */ /* 0x000fea0003800000 */
.L_x_54:
        /* <DEDUP_REMOVED lines=9> */
.L_x_57:
[----:B------:R-:W-:Y:S05]  /*2bd0*/  BSYNC B1 ;  /* 0x0000000000017941 */ /* 0x000fea0003800000 */
.L_x_56:
        /* <DEDUP_REMOVED lines=10> */
.L_x_59:
[----:B------:R-:W-:Y:S05]  /*2c80*/  BSYNC B1 ;  /* 0x0000000000017941 */ /* 0x000fea0003800000 */
.L_x_58:
        /* <DEDUP_REMOVED lines=10> */
.L_x_61:
[----:B------:R-:W-:Y:S05]  /*2d30*/  BSYNC B1 ;  /* 0x0000000000017941 */ /* 0x000fea0003800000 */
.L_x_60:
        /* <DEDUP_REMOVED lines=9> */
.L_x_63:
[----:B------:R-:W-:Y:S05]  /*2dd0*/  BSYNC B1 ;  /* 0x0000000000017941 */ /* 0x000fea0003800000 */
.L_x_62:
        /* <DEDUP_REMOVED lines=9> */
.L_x_65:
[----:B------:R-:W-:Y:S05]  /*2e70*/  BSYNC B1 ;  /* 0x0000000000017941 */ /* 0x000fea0003800000 */
.L_x_64:
        /* <DEDUP_REMOVED lines=10> */
.L_x_67:
[----:B------:R-:W-:Y:S05]  /*2f20*/  BSYNC B1 ;  /* 0x0000000000017941 */ /* 0x000fea0003800000 */
.L_x_66:
        /* <DEDUP_REMOVED lines=10> */
.L_x_69:
[----:B------:R-:W-:Y:S05]  /*2fd0*/  BSYNC B1 ;  /* 0x0000000000017941 */ /* 0x000fea0003800000 */
.L_x_68:
        /* <DEDUP_REMOVED lines=9> */
.L_x_71:
[----:B------:R-:W-:Y:S05]  /*3070*/  BSYNC B1 ;  /* 0x0000000000017941 */ /* 0x000fea0003800000 */
.L_x_70:
        /* <DEDUP_REMOVED lines=9> */
.L_x_73:
[----:B------:R-:W-:Y:S05]  /*3110*/  BSYNC B1 ;  /* 0x0000000000017941 */ /* 0x000fea0003800000 */
.L_x_72:
        /* <DEDUP_REMOVED lines=10> */
.L_x_75:
[----:B------:R-:W-:Y:S05]  /*31c0*/  BSYNC B1 ;  /* 0x0000000000017941 */ /* 0x000fea0003800000 */
.L_x_74:
        /* <DEDUP_REMOVED lines=10> */
.L_x_77:
[----:B------:R-:W-:Y:S05]  /*3270*/  BSYNC B1 ;  /* 0x0000000000017941 */ /* 0x000fea0003800000 */
.L_x_76:
        /* <DEDUP_REMOVED lines=9> */
.L_x_79:
[----:B------:R-:W-:Y:S05]  /*3310*/  BSYNC B1 ;  /* 0x0000000000017941 */ /* 0x000fea0003800000 */
.L_x_78:
        /* <DEDUP_REMOVED lines=9> */
.L_x_81:
[----:B------:R-:W-:Y:S05]  /*33b0*/  BSYNC B1 ;  /* 0x0000000000017941 */ /* 0x000fea0003800000 */
.L_x_80:
        /* <DEDUP_REMOVED lines=10> */
.L_x_83:
[----:B------:R-:W-:Y:S05]  /*3460*/  BSYNC B1 ;  /* 0x0000000000017941 */ /* 0x000fea0003800000 */
.L_x_82:
        /* <DEDUP_REMOVED lines=10> */
.L_x_85:
[----:B------:R-:W-:Y:S05]  /*3510*/  BSYNC B1 ;  /* 0x0000000000017941 */ /* 0x000fea0003800000 */
.L_x_84:
        /* <DEDUP_REMOVED lines=9> */
.L_x_87:
[----:B------:R-:W-:Y:S05]  /*35b0*/  BSYNC B1 ;  /* 0x0000000000017941 */ /* 0x000fea0003800000 */
.L_x_86:
        /* <DEDUP_REMOVED lines=9> */
.L_x_89:
[----:B------:R-:W-:Y:S05]  /*3650*/  BSYNC B1 ;  /* 0x0000000000017941 */ /* 0x000fea0003800000 */
.L_x_88:
        /* <DEDUP_REMOVED lines=10> */
.L_x_91:
[----:B------:R-:W-:Y:S05]  /*3700*/  BSYNC B1 ;  /* 0x0000000000017941 */ /* 0x000fea0003800000 */
.L_x_90:
        /* <DEDUP_REMOVED lines=10> */
.L_x_93:
[----:B------:R-:W-:Y:S05]  /*37b0*/  BSYNC B1 ;  /* 0x0000000000017941 */ /* 0x000fea0003800000 */
.L_x_92:
        /* <DEDUP_REMOVED lines=9> */
.L_x_95:
[----:B------:R-:W-:Y:S05]  /*3850*/  BSYNC B1 ;  /* 0x0000000000017941 */ /* 0x000fea0003800000 */
.L_x_94:
        /* <DEDUP_REMOVED lines=9> */
.L_x_97:
[----:B------:R-:W-:Y:S05]  /*38f0*/  BSYNC B1 ;  /* 0x0000000000017941 */ /* 0x000fea0003800000 */
.L_x_96:
        /* <DEDUP_REMOVED lines=10> */
.L_x_99:
[----:B------:R-:W-:Y:S05]  /*39a0*/  BSYNC B1 ;  /* 0x0000000000017941 */ /* 0x000fea0003800000 */
.L_x_98:
        /* <DEDUP_REMOVED lines=10> */
.L_x_101:
[----:B------:R-:W-:Y:S05]  /*3a50*/  BSYNC B1 ;  /* 0x0000000000017941 */ /* 0x000fea0003800000 */
.L_x_100:
        /* <DEDUP_REMOVED lines=9> */
.L_x_103:
[----:B------:R-:W-:Y:S05]  /*3af0*/  BSYNC B1 ;  /* 0x0000000000017941 */ /* 0x000fea0003800000 */
.L_x_102:
        /* <DEDUP_REMOVED lines=9> */
.L_x_105:
[----:B------:R-:W-:Y:S05]  /*3b90*/  BSYNC B1 ;  /* 0x0000000000017941 */ /* 0x000fea0003800000 */
.L_x_104:
        /* <DEDUP_REMOVED lines=10> */
.L_x_107:
[----:B------:R-:W-:Y:S05]  /*3c40*/  BSYNC B1 ;  /* 0x0000000000017941 */ /* 0x000fea0003800000 */
.L_x_106:
        /* <DEDUP_REMOVED lines=10> */
.L_x_109:
[----:B------:R-:W-:Y:S05]  /*3cf0*/  BSYNC B1 ;  /* 0x0000000000017941 */ /* 0x000fea0003800000 */
.L_x_108:
        /* <DEDUP_REMOVED lines=9> */
.L_x_111:
[----:B------:R-:W-:Y:S05]  /*3d90*/  BSYNC B1 ;  /* 0x0000000000017941 */ /* 0x000fea0003800000 */
.L_x_110:
        /* <DEDUP_REMOVED lines=9> */
.L_x_113:
[----:B------:R-:W-:Y:S05]  /*3e30*/  BSYNC B1 ;  /* 0x0000000000017941 */ /* 0x000fea0003800000 */
.L_x_112:
        /* <DEDUP_REMOVED lines=10> */
.L_x_115:
[----:B------:R-:W-:Y:S05]  /*3ee0*/  BSYNC B1 ;  /* 0x0000000000017941 */ /* 0x000fea0003800000 */
.L_x_114:
        /* <DEDUP_REMOVED lines=10> */
.L_x_117:
[----:B------:R-:W-:Y:S05]  /*3f90*/  BSYNC B1 ;  /* 0x0000000000017941 */ /* 0x000fea0003800000 */
.L_x_116:
        /* <DEDUP_REMOVED lines=9> */
.L_x_119:
[----:B------:R-:W-:Y:S05]  /*4030*/  BSYNC B1 ;  /* 0x0000000000017941 */ /* 0x000fea0003800000 */
.L_x_118:
        /* <DEDUP_REMOVED lines=9> */
.L_x_121:
[----:B------:R-:W-:Y:S05]  /*40d0*/  BSYNC B1 ;  /* 0x0000000000017941 */ /* 0x000fea0003800000 */
.L_x_120:
        /* <DEDUP_REMOVED lines=10> */
.L_x_123:
[----:B------:R-:W-:Y:S05]  /*4180*/  BSYNC B1 ;  /* 0x0000000000017941 */ /* 0x000fea0003800000 */
.L_x_122:
        /* <DEDUP_REMOVED lines=10> */
.L_x_125:
[----:B------:R-:W-:Y:S05]  /*4230*/  BSYNC B1 ;  /* 0x0000000000017941 */ /* 0x000fea0003800000 */
.L_x_124:
        /* <DEDUP_REMOVED lines=9> */
.L_x_127:
[----:B------:R-:W-:Y:S05]  /*42d0*/  BSYNC B1 ;  /* 0x0000000000017941 */ /* 0x000fea0003800000 */
.L_x_126:
        /* <DEDUP_REMOVED lines=9> */
.L_x_129:
[----:B------:R-:W-:Y:S05]  /*4370*/  BSYNC B1 ;  /* 0x0000000000017941 */ /* 0x000fea0003800000 */
.L_x_128:
        /* <DEDUP_REMOVED lines=10> */
.L_x_131:
[----:B------:R-:W-:Y:S05]  /*4420*/  BSYNC B1 ;  /* 0x0000000000017941 */ /* 0x000fea0003800000 */
.L_x_130:
        /* <DEDUP_REMOVED lines=10> */
.L_x_133:
[----:B------:R-:W-:Y:S05]  /*44d0*/  BSYNC B1 ;  /* 0x0000000000017941 */ /* 0x000fea0003800000 */
.L_x_132:
        /* <DEDUP_REMOVED lines=9> */
.L_x_135:
[----:B------:R-:W-:Y:S05]  /*4570*/  BSYNC B1 ;  /* 0x0000000000017941 */ /* 0x000fea0003800000 */
.L_x_134:
        /* <DEDUP_REMOVED lines=9> */
.L_x_137:
[----:B------:R-:W-:Y:S05]  /*4610*/  BSYNC B1 ;  /* 0x0000000000017941 */ /* 0x000fea0003800000 */
.L_x_136:
        /* <DEDUP_REMOVED lines=10> */
.L_x_139:
[----:B------:R-:W-:Y:S05]  /*46c0*/  BSYNC B1 ;  /* 0x0000000000017941 */ /* 0x000fea0003800000 */
.L_x_138:
        /* <DEDUP_REMOVED lines=10> */
.L_x_141:
[----:B------:R-:W-:Y:S05]  /*4770*/  BSYNC B1 ;  /* 0x0000000000017941 */ /* 0x000fea0003800000 */
.L_x_140:
        /* <DEDUP_REMOVED lines=9> */
.L_x_143:
[----:B------:R-:W-:Y:S05]  /*4810*/  BSYNC B1 ;  /* 0x0000000000017941 */ /* 0x000fea0003800000 */
.L_x_142:
        /* <DEDUP_REMOVED lines=9> */
.L_x_145:
[----:B------:R-:W-:Y:S05]  /*48b0*/  BSYNC B1 ;  /* 0x0000000000017941 */ /* 0x000fea0003800000 */
.L_x_144:
        /* <DEDUP_REMOVED lines=10> */
.L_x_147:
[----:B------:R-:W-:Y:S05]  /*4960*/  BSYNC B1 ;  /* 0x0000000000017941 */ /* 0x000fea0003800000 */
.L_x_146:
[----:B-----5:R-:W-:Y:S01]  /*4970*/  IMAD.U32 R5, R24, 0x10000, RZ ;  /* 0x0001000018057824 */ /* 0x020fe200078e00ff */
[----:B------:R-:W-:Y:S01]  /*4980*/  ISETP.GT.AND P0, PT, R4, 0x79, PT ;  /* 0x000000790400780c */ /* 0x000fe20003f04270 */
[----:B------:R-:W-:Y:S01]  /*4990*/  @P2 IMAD.MOV.U32 R4, RZ, RZ, R10 ;  /* 0x000000ffff042224 */ /* 0x000fe200078e000a */
[----:B------:R-:W-:Y:S01]  /*49a0*/  BSSY B1, `(.L_x_148) ;  /* 0x000000a000017945 */ /* 0x000fe20003800000 */
[----:B------:R-:W-:Y:S01]  /*49b0*/  FMUL R5, R5, R88 ;  /* 0x0000005805057220 */ /* 0x000fe20000400000 */
[----:B------:R-:W-:-:S03]  /*49c0*/  ISETP.GT.AND P3, PT, R3, RZ, P0 ;  /* 0x000000ff0300720c */ /* 0x000fc60000764270 */
[----:B------:R-:W-:-:S05]  /*49d0*/  FFMA R5, R84, R19, R5 ;  /* 0x0000001354057223 */ /* 0x000fca0000000005 */
[----:B------:R-:W-:-:S04]  /*49e0*/  F2FP.BF16.F32.PACK_AB R5, RZ, R5 ;  /* 0x00000005ff05723e */ /* 0x000fc800000010ff */
[----:B0-----:R-:W-:Y:S01]  /*49f0*/  PRMT R14, R5, 0x7610, R14 ;  /* 0x00007610050e7816 */ /* 0x001fe2000000000e */
[----:B------:R-:W-:-:S05]  /*4a00*/  @P2 IMAD.MOV.U32 R5, RZ, RZ, R11 ;  /* 0x000000ffff052224 */ /* 0x000fca00078e000b */
[----:B------:R0:W-:Y:S01]  /*4a10*/  @P2 STG.E.U16 desc[UR38][R4.64+0xf0], R14 ;  /* 0x0000f00e04002986 */ /* 0x0001e2000c101526 */
[----:B------:R-:W-:Y:S05]  /*4a20*/  @!P3 BRA `(.L_x_149) ;  /* 0x000000000004b947 */ /* 0x000fea0003800000 */
[----:B------:R0:W5:Y:S02]  /*4a30*/  LDG.E.LTC128B.U16 R24, desc[UR38][R6.64+0xf2] ;  /* 0x0000f22606187981 */ /* 0x000164000c1e1520 */
.L_x_149:
[----:B------:R-:W-:Y:S05]  /*4a40*/  BSYNC B1 ;  /* 0x0000000000017941 */ /* 0x000fea0003800000 */
.L_x_148:
        /* <DEDUP_REMOVED lines=9> */
.L_x_151:
[----:B------:R-:W-:Y:S05]  /*4ae0*/  BSYNC B1 ;  /* 0x0000000000017941 */ /* 0x000fea0003800000 */
.L_x_150:
[----:B-----5:R-:W-:Y:S01]  /*4af0*/  IMAD.U32 R5, R24, 0x10000, RZ ;  /* 0x0001000018057824 */ /* 0x020fe200078e00ff */
[----:B------:R-:W-:Y:S01]  /*4b00*/  ISETP.GT.AND P0, PT, R3, 0x8, P0 ;  /* 0x000000080300780c */ /* 0x000fe20000704270 */
[----:B0-----:R-:W-:Y:S01]  /*4b10*/  @P1 IMAD.MOV.U32 R4, RZ, RZ, R12 ;  /* 0x000000ffff041224 */ /* 0x001fe200078e000c */
[----:B------:R-:W-:Y:S01]  /*4b20*/  BSSY B1, `(.L_x_152) ;  /* 0x0000009000017945 */ /* 0x000fe20003800000 */
[----:B------:R-:W-:-:S04]  /*4b30*/  FMUL R5, R5, R88 ;  /* 0x0000005805057220 */ /* 0x000fc80000400000 */
[----:B------:R-:W-:-:S05]  /*4b40*/  FFMA R5, R86, R19, R5 ;  /* 0x0000001356057223 */ /* 0x000fca0000000005 */
[----:B------:R-:W-:-:S04]  /*4b50*/  F2FP.BF16.F32.PACK_AB R5, RZ, R5 ;  /* 0x00000005ff05723e */ /* 0x000fc800000010ff */
[----:B-1-3--:R-:W-:Y:S01]  /*4b60*/  PRMT R6, R5, 0x7610, R6 ;  /* 0x0000761005067816 */ /* 0x00afe20000000006 */
[----:B------:R-:W-:-:S05]  /*4b70*/  @P1 IMAD.MOV.U32 R5, RZ, RZ, R13 ;  /* 0x000000ffff051224 */ /* 0x000fca00078e000d */
[----:B------:R0:W-:Y:S01]  /*4b80*/  @P1 STG.E.U16 desc[UR38][R4.64+0xf0], R6 ;  /* 0x0000f00604001986 */ /* 0x0001e2000c101526 */
[----:B------:R-:W-:Y:S05]  /*4b90*/  @!P0 BRA `(.L_x_153) ;  /* 0x0000000000048947 */ /* 0x000fea0003800000 */
[----:B------:R1:W5:Y:S02]  /*4ba0*/  LDG.E.LTC128B.U16 R24, desc[UR38][R8.64+0xf2] ;  /* 0x0000f22608187981 */ /* 0x000364000c1e1520 */
.L_x_153:
[----:B------:R-:W-:Y:S05]  /*4bb0*/  BSYNC B1 ;  /* 0x0000000000017941 */ /* 0x000fea0003800000 */
.L_x_152:
[----:B------:R-:W-:Y:S05]  /*4bc0*/  @!P0 BRA `(.L_x_154) ;  /* 0x0000001000e88947 */ /* 0x000fea0003800000 */
[----:B-----5:R-:W-:-:S04]  /*4bd0*/  IMAD.U32 R3, R24, 0x10000, RZ ;  /* 0x0001000018037824 */ /* 0x020fc800078e00ff */
[----:B0-----:R-:W-:-:S04]  /*4be0*/  FMUL R4, R3, R88 ;  /* 0x0000005803047220 */ /* 0x001fc80000400000 */
[----:B------:R-:W-:-:S05]  /*4bf0*/  FFMA R4, R87, R19, R4 ;  /* 0x0000001357047223 */ /* 0x000fca0000000004 */
[----:B------:R-:W-:-:S05]  /*4c00*/  F2FP.BF16.F32.PACK_AB R4, RZ, R4 ;  /* 0x00000004ff04723e */ /* 0x000fca00000010ff */
[----:B------:R3:W-:Y:S01]  /*4c10*/  STG.E.U16 desc[UR38][R12.64+0xf2], R4 ;  /* 0x0000f2040c007986 */ /* 0x0007e2000c101526 */
[----:B------:R-:W-:Y:S05]  /*4c20*/  BRA `(.L_x_154) ;  /* 0x0000001000d07947 */ /* 0x000fea0003800000 */
.L_x_29:
[----:B------:R-:W-:Y:S01]  /*4c30*/  ISETP.GT.AND P3, PT, R4, 0x1, PT ;  /* 0x000000010400780c */ /* 0x000fe20003f64270 */
[----:B------:R-:W-:Y:S01]  /*4c40*/  ULDC.64 UR4, c[0x0][0x5c0] ;  /* 0x0001700000047ab9 */ /* 0x000fe20000000a00 */
[-C--:B------:R-:W-:Y:S01]  /*4c50*/  FMUL R24, R24, R19.reuse ;  /* 0x0000001318187220 */ /* 0x080fe20000400000 */
[----:B------:R-:W-:Y:S01]  /*4c60*/  LEA R6, P4, R102, UR4, 0x1 ;  /* 0x0000000466067c11 */ /* 0x000fe2000f8808ff */
[-C--:B------:R-:W-:Y:S01]  /*4c70*/  FMUL R25, R25, R19.reuse ;  /* 0x0000001319197220 */ /* 0x080fe20000400000 */
[----:B------:R-:W-:Y:S01]  /*4c80*/  ISETP.GT.AND P0, PT, R3, RZ, P3 ;  /* 0x000000ff0300720c */ /* 0x000fe20001f04270 */
[-C--:B------:R-:W-:Y:S01]  /*4c90*/  FMUL R26, R26, R19.reuse ;  /* 0x000000131a1a7220 */ /* 0x080fe20000400000 */
[----:B------:R-:W-:Y:S01]  /*4ca0*/  F2FP.BF16.F32.PACK_AB R24, RZ, R24 ;  /* 0x00000018ff18723e */ /* 0x000fe200000010ff */
[-C--:B------:R-:W-:Y:S01]  /*4cb0*/  FMUL R27, R27, R19.reuse ;  /* 0x000000131b1b7220 */ /* 0x080fe20000400000 */
[----:B------:R-:W-:Y:S01]  /*4cc0*/  LEA.HI.X R7, R102, UR5, R113, 0x1, P4 ;  /* 0x0000000566077c11 */ /* 0x000fe2000a0f0c71 */
[----:B------:R-:W-:Y:S01]  /*4cd0*/  FMUL R28, R28, R19 ;  /* 0x000000131c1c7220 */ /* 0x000fe20000400000 */
[----:B------:R-:W-:Y:S01]  /*4ce0*/  F2FP.BF16.F32.PACK_AB R25, RZ, R25 ;  /* 0x00000019ff19723e */ /* 0x000fe200000010ff */
[-C--:B------:R-:W-:Y:S01]  /*4cf0*/  FMUL R29, R29, R19.reuse ;  /* 0x000000131d1d7220 */ /* 0x080fe20000400000 */
[----:B------:R-:W-:Y:S01]  /*4d00*/  ISETP.GT.AND P2, PT, R3, 0x8, P2 ;  /* 0x000000080300780c */ /* 0x000fe20001744270 */
[----:B------:R-:W-:Y:S01]  /*4d10*/  @P1 STG.E.U16 desc[UR38][R6.64], R24 ;  /* 0x0000001806001986 */ /* 0x000fe2000c101526 */
[----:B------:R-:W-:Y:S01]  /*4d20*/  ISETP.GT.AND P1, PT, R4, 0x8, PT ;  /* 0x000000080400780c */ /* 0x000fe20003f24270 */
[-C--:B------:R-:W-:Y:S01]  /*4d30*/  FMUL R30, R30, R19.reuse ;  /* 0x000000131e1e7220 */ /* 0x080fe20000400000 */
[C---:B------:R-:W-:Y:S01]  /*4d40*/  SHF.L.U64.HI R5, R92.reuse, 0x1, R91 ;  /* 0x000000015c057819 */ /* 0x040fe2000001025b */
[----:B------:R-:W-:Y:S01]  /*4d50*/  @P0 STG.E.U16 desc[UR38][R6.64+0x2], R25 ;  /* 0x0000021906000986 */ /* 0x000fe2000c101526 */
[----:B------:R-:W-:Y:S01]  /*4d60*/  LEA R8, P5, R92, R6, 0x1 ;  /* 0x000000065c087211 */ /* 0x000fe200078a08ff */
[-C--:B------:R-:W-:Y:S01]  /*4d70*/  FMUL R31, R31, R19.reuse ;  /* 0x000000131f1f7220 */ /* 0x080fe20000400000 */
[----:B------:R-:W-:Y:S01]  /*4d80*/  ISETP.GT.AND P3, PT, R3, 0x8, P3 ;  /* 0x000000080300780c */ /* 0x000fe20001f64270 */
[-C--:B------:R-:W-:Y:S01]  /*4d90*/  FMUL R32, R32, R19.reuse ;  /* 0x0000001320207220 */ /* 0x080fe20000400000 */
[----:B------:R-:W-:Y:S01]  /*4da0*/  ISETP.GT.AND P0, PT, R4, 0x9, PT ;  /* 0x000000090400780c */ /* 0x000fe20003f04270 */
[----:B------:R-:W-:Y:S01]  /*4db0*/  IMAD.X R9, R5, 0x1, R7, P5 ;  /* 0x0000000105097824 */ /* 0x000fe200028e0607 */
[----:B------:R-:W-:Y:S01]  /*4dc0*/  ISETP.GT.AND P4, PT, R3, RZ, P1 ;  /* 0x000000ff0300720c */ /* 0x000fe20000f84270 */
[-C--:B------:R-:W-:Y:S01]  /*4dd0*/  FMUL R33, R33, R19.reuse ;  /* 0x0000001321217220 */ /* 0x080fe20000400000 */
[----:B------:R-:W-:Y:S01]  /*4de0*/  F2FP.BF16.F32.PACK_AB R26, RZ, R26 ;  /* 0x0000001aff1a723e */ /* 0x000fe200000010ff */
[-C--:B------:R-:W-:Y:S01]  /*4df0*/  FMUL R34, R34, R19.reuse ;  /* 0x0000001322227220 */ /* 0x080fe20000400000 */
[----:B------:R-:W-:Y:S01]  /*4e00*/  ISETP.GT.AND P5, PT, R3, RZ, P0 ;  /* 0x000000ff0300720c */ /* 0x000fe200007a4270 */
[----:B------:R-:W-:Y:S01]  /*4e10*/  FMUL R35, R35, R19 ;  /* 0x0000001323237220 */ /* 0x000fe20000400000 */
[----:B------:R-:W-:Y:S01]  /*4e20*/  F2FP.BF16.F32.PACK_AB R27, RZ, R27 ;  /* 0x0000001bff1b723e */ /* 0x000fe200000010ff */
[----:B------:R-:W-:Y:S01]  /*4e30*/  @P2 STG.E.U16 desc[UR38][R8.64], R26 ;  /* 0x0000001a08002986 */ /* 0x000fe2000c101526 */
[----:B------:R-:W-:Y:S01]  /*4e40*/  F2FP.BF16.F32.PACK_AB R28, RZ, R28 ;  /* 0x0000001cff1c723e */ /* 0x000fe200000010ff */
[-C--:B------:R-:W-:Y:S01]  /*4e50*/  FMUL R36, R36, R19.reuse ;  /* 0x0000001324247220 */ /* 0x080fe20000400000 */
[----:B------:R-:W-:Y:S01]  /*4e60*/  ISETP.GT.AND P2, PT, R3, 0x8, P1 ;  /* 0x000000080300780c */ /* 0x000fe20000f44270 */
[----:B------:R-:W-:Y:S01]  /*4e70*/  @P3 STG.E.U16 desc[UR38][R8.64+0x2], R27 ;  /* 0x0000021b08003986 */ /* 0x000fe2000c101526 */
[----:B------:R-:W-:Y:S01]  /*4e80*/  ISETP.GT.AND P1, PT, R4, 0x10, PT ;  /* 0x000000100400780c */ /* 0x000fe20003f24270 */
[----:B------:R-:W-:Y:S01]  /*4e90*/  FMUL R37, R37, R19 ;  /* 0x0000001325257220 */ /* 0x000fe20000400000 */
[----:B------:R-:W-:Y:S01]  /*4ea0*/  F2FP.BF16.F32.PACK_AB R29, RZ, R29 ;  /* 0x0000001dff1d723e */ /* 0x000fe200000010ff */
[----:B------:R-:W-:Y:S01]  /*4eb0*/  @P4 STG.E.U16 desc[UR38][R6.64+0x10], R28 ;  /* 0x0000101c06004986 */ /* 0x000fe2000c101526 */
[C---:B------:R-:W-:Y:S01]  /*4ec0*/  ISETP.GT.AND P3, PT, R3.reuse, 0x8, P0 ;  /* 0x000000080300780c */ /* 0x040fe20000764270 */
[-C--:B------:R-:W-:Y:S01]  /*4ed0*/  FMUL R38, R38, R19.reuse ;  /* 0x0000001326267220 */ /* 0x080fe20000400000 */
[----:B------:R-:W-:Y:S01]  /*4ee0*/  ISETP.GT.AND P0, PT, R4, 0x11, PT ;  /* 0x000000110400780c */ /* 0x000fe20003f04270 */
[----:B------:R-:W-:Y:S01]  /*4ef0*/  @P5 STG.E.U16 desc[UR38][R6.64+0x12], R29 ;  /* 0x0000121d06005986 */ /* 0x000fe2000c101526 */
        /* <DEDUP_REMOVED lines=161> */
[----:B------:R-:W-:Y:S01]  /*5910*/  FMUL R87, R87, R19 ;  /* 0x0000001357577220 */ /* 0x000fe20000400000 */
[----:B------:R-:W-:-:S02]  /*5920*/  F2FP.BF16.F32.PACK_AB R62, RZ, R62 ;  /* 0x0000003eff3e723e */ /* 0x000fc400000010ff */
[C---:B------:R-:W-:Y:S02]  /*5930*/  ISETP.GT.AND P5, PT, R3.reuse, RZ, P0 ;  /* 0x000000ff0300720c */ /* 0x040fe400007a4270 */
[----:B------:R-:W-:Y:S01]  /*5940*/  F2FP.BF16.F32.PACK_AB R63, RZ, R63 ;  /* 0x0000003fff3f723e */ /* 0x000fe200000010ff */
[----:B------:R-:W-:Y:S01]  /*5950*/  @P2 STG.E.U16 desc[UR38][R8.64+0x90], R62 ;  /* 0x0000903e08002986 */ /* 0x000fe2000c101526 */
[----:B------:R-:W-:Y:S02]  /*5960*/  F2FP.BF16.F32.PACK_AB R64, RZ, R64 ;  /* 0x00000040ff40723e */ /* 0x000fe400000010ff */
[C---:B------:R-:W-:Y:S01]  /*5970*/  ISETP.GT.AND P2, PT, R3.reuse, 0x8, P1 ;  /* 0x000000080300780c */ /* 0x040fe20000f44270 */
[----:B------:R-:W-:Y:S01]  /*5980*/  @P3 STG.E.U16 desc[UR38][R8.64+0x92], R63 ;  /* 0x0000923f08003986 */ /* 0x000fe2000c101526 */
[----:B------:R-:W-:Y:S02]  /*5990*/  ISETP.GT.AND P1, PT, R4, 0x58, PT ;  /* 0x000000580400780c */ /* 0x000fe40003f24270 */
[----:B------:R-:W-:Y:S01]  /*59a0*/  F2FP.BF16.F32.PACK_AB R65, RZ, R65 ;  /* 0x00000041ff41723e */ /* 0x000fe200000010ff */
[----:B------:R-:W-:Y:S01]  /*59b0*/  @P4 STG.E.U16 desc[UR38][R6.64+0xa0], R64 ;  /* 0x0000a04006004986 */ /* 0x000fe2000c101526 */
[----:B------:R-:W-:-:S02]  /*59c0*/  ISETP.GT.AND P3, PT, R3, 0x8, P0 ;  /* 0x000000080300780c */ /* 0x000fc40000764270 */
[----:B------:R-:W-:Y:S01]  /*59d0*/  ISETP.GT.AND P0, PT, R4, 0x59, PT ;  /* 0x000000590400780c */ /* 0x000fe20003f04270 */
[----:B------:R-:W-:Y:S01]  /*59e0*/  @P5 STG.E.U16 desc[UR38][R6.64+0xa2], R65 ;  /* 0x0000a24106005986 */ /* 0x000fe2000c101526 */
[C---:B------:R-:W-:Y:S02]  /*59f0*/  ISETP.GT.AND P4, PT, R3.reuse, RZ, P1 ;  /* 0x000000ff0300720c */ /* 0x040fe40000f84270 */
[----:B------:R-:W-:Y:S02]  /*5a00*/  F2FP.BF16.F32.PACK_AB R66, RZ, R66 ;  /* 0x00000042ff42723e */ /* 0x000fe400000010ff */
[----:B------:R-:W-:Y:S02]  /*5a10*/  ISETP.GT.AND P5, PT, R3, RZ, P0 ;  /* 0x000000ff0300720c */ /* 0x000fe400007a4270 */
[----:B------:R-:W-:Y:S01]  /*5a20*/  F2FP.BF16.F32.PACK_AB R67, RZ, R67 ;  /* 0x00000043ff43723e */ /* 0x000fe200000010ff */
[----:B------:R-:W-:Y:S01]  /*5a30*/  @P2 STG.E.U16 desc[UR38][R8.64+0xa0], R66 ;  /* 0x0000a04208002986 */ /* 0x000fe2000c101526 */
[----:B------:R-:W-:-:S02]  /*5a40*/  F2FP.BF16.F32.PACK_AB R68, RZ, R68 ;  /* 0x00000044ff44723e */ /* 0x000fc400000010ff */
[C---:B------:R-:W-:Y:S01]  /*5a50*/  ISETP.GT.AND P2, PT, R3.reuse, 0x8, P1 ;  /* 0x000000080300780c */ /* 0x040fe20000f44270 */
[----:B------:R-:W-:Y:S01]  /*5a60*/  @P3 STG.E.U16 desc[UR38][R8.64+0xa2], R67 ;  /* 0x0000a24308003986 */ /* 0x000fe2000c101526 */
[C---:B------:R-:W-:Y:S02]  /*5a70*/  ISETP.GT.AND P1, PT, R4.reuse, 0x60, PT ;  /* 0x000000600400780c */ /* 0x040fe40003f24270 */
[----:B------:R-:W-:Y:S01]  /*5a80*/  F2FP.BF16.F32.PACK_AB R69, RZ, R69 ;  /* 0x00000045ff45723e */ /* 0x000fe200000010ff */
[----:B------:R-:W-:Y:S01]  /*5a90*/  @P4 STG.E.U16 desc[UR38][R6.64+0xb0], R68 ;  /* 0x0000b04406004986 */ /* 0x000fe2000c101526 */
[C---:B------:R-:W-:Y:S02]  /*5aa0*/  ISETP.GT.AND P3, PT, R3.reuse, 0x8, P0 ;  /* 0x000000080300780c */ /* 0x040fe40000764270 */
[----:B------:R-:W-:Y:S01]  /*5ab0*/  ISETP.GT.AND P0, PT, R4, 0x61, PT ;  /* 0x000000610400780c */ /* 0x000fe20003f04270 */
[----:B------:R-:W-:Y:S01]  /*5ac0*/  @P5 STG.E.U16 desc[UR38][R6.64+0xb2], R69 ;  /* 0x0000b24506005986 */ /* 0x000fe2000c101526 */
[----:B------:R-:W-:-:S02]  /*5ad0*/  ISETP.GT.AND P4, PT, R3, RZ, P1 ;  /* 0x000000ff0300720c */ /* 0x000fc40000f84270 */
[C---:B------:R-:W-:Y:S02]  /*5ae0*/  ISETP.GT.AND P5, PT, R3.reuse, RZ, P0 ;  /* 0x000000ff0300720c */ /* 0x040fe400007a4270 */
[----:B------:R-:W-:Y:S02]  /*5af0*/  F2FP.BF16.F32.PACK_AB R70, RZ, R70 ;  /* 0x00000046ff46723e */ /* 0x000fe400000010ff */
[----:B------:R-:W-:Y:S02]  /*5b00*/  F2FP.BF16.F32.PACK_AB R71, RZ, R71 ;  /* 0x00000047ff47723e */ /* 0x000fe400000010ff */
[----:B------:R-:W-:Y:S01]  /*5b10*/  F2FP.BF16.F32.PACK_AB R72, RZ, R72 ;  /* 0x00000048ff48723e */ /* 0x000fe200000010ff */
[----:B------:R-:W-:Y:S01]  /*5b20*/  @P2 STG.E.U16 desc[UR38][R8.64+0xb0], R70 ;  /* 0x0000b04608002986 */ /* 0x000fe2000c101526 */
[----:B------:R-:W-:Y:S02]  /*5b30*/  F2FP.BF16.F32.PACK_AB R73, RZ, R73 ;  /* 0x00000049ff49723e */ /* 0x000fe400000010ff */
[C---:B------:R-:W-:Y:S01]  /*5b40*/  ISETP.GT.AND P1, PT, R3.reuse, 0x8, P1 ;  /* 0x000000080300780c */ /* 0x040fe20000f24270 */
[----:B------:R-:W-:Y:S01]  /*5b50*/  @P3 STG.E.U16 desc[UR38][R8.64+0xb2], R71 ;  /* 0x0000b24708003986 */ /* 0x000fe2000c101526 */
[----:B------:R-:W-:-:S02]  /*5b60*/  ISETP.GT.AND P2, PT, R3, 0x8, P0 ;  /* 0x000000080300780c */ /* 0x000fc40000744270 */
[C---:B------:R-:W-:Y:S01]  /*5b70*/  ISETP.GT.AND P0, PT, R4.reuse, 0x69, PT ;  /* 0x000000690400780c */ /* 0x040fe20003f04270 */
[----:B------:R-:W-:Y:S01]  /*5b80*/  @P4 STG.E.U16 desc[UR38][R6.64+0xc0], R72 ;  /* 0x0000c04806004986 */ /* 0x000fe2000c101526 */
[----:B------:R-:W-:Y:S02]  /*5b90*/  ISETP.GT.AND P4, PT, R4, 0x68, PT ;  /* 0x000000680400780c */ /* 0x000fe40003f84270 */
[----:B------:R-:W-:Y:S01]  /*5ba0*/  F2FP.BF16.F32.PACK_AB R74, RZ, R74 ;  /* 0x0000004aff4a723e */ /* 0x000fe200000010ff */
[----:B------:R-:W-:Y:S01]  /*5bb0*/  @P5 STG.E.U16 desc[UR38][R6.64+0xc2], R73 ;  /* 0x0000c24906005986 */ /* 0x000fe2000c101526 */
[C---:B------:R-:W-:Y:S02]  /*5bc0*/  ISETP.GT.AND P5, PT, R3.reuse, RZ, P4 ;  /* 0x000000ff0300720c */ /* 0x040fe400027a4270 */
[----:B------:R-:W-:Y:S01]  /*5bd0*/  ISETP.GT.AND P3, PT, R3, RZ, P0 ;  /* 0x000000ff0300720c */ /* 0x000fe20000764270 */
[----:B------:R-:W-:Y:S01]  /*5be0*/  @P1 STG.E.U16 desc[UR38][R8.64+0xc0], R74 ;  /* 0x0000c04a08001986 */ /* 0x000fe2000c101526 */
[----:B------:R-:W-:-:S02]  /*5bf0*/  F2FP.BF16.F32.PACK_AB R75, RZ, R75 ;  /* 0x0000004bff4b723e */ /* 0x000fc400000010ff */
[----:B------:R-:W-:Y:S02]  /*5c00*/  F2FP.BF16.F32.PACK_AB R76, RZ, R76 ;  /* 0x0000004cff4c723e */ /* 0x000fe400000010ff */
[C---:B------:R-:W-:Y:S01]  /*5c10*/  ISETP.GT.AND P4, PT, R3.reuse, 0x8, P4 ;  /* 0x000000080300780c */ /* 0x040fe20002784270 */
[----:B------:R-:W-:Y:S01]  /*5c20*/  @P2 STG.E.U16 desc[UR38][R8.64+0xc2], R75 ;  /* 0x0000c24b08002986 */ /* 0x000fe2000c101526 */
[----:B------:R-:W-:Y:S02]  /*5c30*/  F2FP.BF16.F32.PACK_AB R77, RZ, R77 ;  /* 0x0000004dff4d723e */ /* 0x000fe400000010ff */
[C---:B------:R-:W-:Y:S01]  /*5c40*/  ISETP.GT.AND P2, PT, R4.reuse, 0x71, PT ;  /* 0x000000710400780c */ /* 0x040fe20003f44270 */
[----:B------:R-:W-:Y:S01]  /*5c50*/  @P5 STG.E.U16 desc[UR38][R6.64+0xd0], R76 ;  /* 0x0000d04c06005986 */ /* 0x000fe2000c101526 */
[----:B------:R-:W-:Y:S02]  /*5c60*/  ISETP.GT.AND P5, PT, R3, 0x8, P0 ;  /* 0x000000080300780c */ /* 0x000fe400007a4270 */
[C---:B------:R-:W-:Y:S01]  /*5c70*/  ISETP.GT.AND P1, PT, R4.reuse, 0x78, PT ;  /* 0x000000780400780c */ /* 0x040fe20003f24270 */
[----:B------:R-:W-:Y:S01]  /*5c80*/  @P3 STG.E.U16 desc[UR38][R6.64+0xd2], R77 ;  /* 0x0000d24d06003986 */ /* 0x000fe2000c101526 */
[----:B------:R-:W-:-:S02]  /*5c90*/  ISETP.GT.AND P3, PT, R4, 0x70, PT ;  /* 0x000000700400780c */ /* 0x000fc40003f64270 */
[----:B------:R-:W-:Y:S01]  /*5ca0*/  ISETP.GT.AND P0, PT, R4, 0x79, PT ;  /* 0x000000790400780c */ /* 0x000fe20003f04270 */
[----:B------:R-:W-:Y:S01]  /*5cb0*/  @P4 IMAD.MOV.U32 R4, RZ, RZ, R8 ;  /* 0x000000ffff044224 */ /* 0x000fe200078e0008 */
[----:B------:R-:W-:Y:S01]  /*5cc0*/  F2FP.BF16.F32.PACK_AB R78, RZ, R78 ;  /* 0x0000004eff4e723e */ /* 0x000fe200000010ff */
[----:B------:R-:W-:Y:S01]  /*5cd0*/  @P4 IMAD.MOV.U32 R5, RZ, RZ, R9 ;  /* 0x000000ffff054224 */ /* 0x000fe200078e0009 */
[----:B------:R-:W-:Y:S02]  /*5ce0*/  F2FP.BF16.F32.PACK_AB R79, RZ, R79 ;  /* 0x0000004fff4f723e */ /* 0x000fe400000010ff */
[----:B------:R-:W-:Y:S02]  /*5cf0*/  F2FP.BF16.F32.PACK_AB R80, RZ, R80 ;  /* 0x00000050ff50723e */ /* 0x000fe400000010ff */
[----:B------:R0:W-:Y:S01]  /*5d00*/  @P4 STG.E.U16 desc[UR38][R4.64+0xd0], R78 ;  /* 0x0000d04e04004986 */ /* 0x0001e2000c101526 */
[----:B------:R-:W-:Y:S02]  /*5d10*/  ISETP.GT.AND P4, PT, R3, RZ, P2 ;  /* 0x000000ff0300720c */ /* 0x000fe40001784270 */
[----:B------:R-:W-:-:S02]  /*5d20*/  F2FP.BF16.F32.PACK_AB R81, RZ, R81 ;  /* 0x00000051ff51723e */ /* 0x000fc400000010ff */
[----:B------:R-:W-:Y:S02]  /*5d30*/  ISETP.GT.AND P2, PT, R3, 0x8, P2 ;  /* 0x000000080300780c */ /* 0x000fe40001744270 */
[----:B------:R-:W-:Y:S02]  /*5d40*/  F2FP.BF16.F32.PACK_AB R82, RZ, R82 ;  /* 0x00000052ff52723e */ /* 0x000fe400000010ff */
[----:B------:R-:W-:Y:S02]  /*5d50*/  F2FP.BF16.F32.PACK_AB R83, RZ, R83 ;  /* 0x00000053ff53723e */ /* 0x000fe400000010ff */
[----:B------:R-:W-:Y:S01]  /*5d60*/  F2FP.BF16.F32.PACK_AB R84, RZ, R84 ;  /* 0x00000054ff54723e */ /* 0x000fe200000010ff */
[----:B0-----:R-:W-:Y:S01]  /*5d70*/  @P5 IMAD.MOV.U32 R4, RZ, RZ, R8 ;  /* 0x000000ffff045224 */ /* 0x001fe200078e0008 */
[----:B------:R-:W-:Y:S01]  /*5d80*/  F2FP.BF16.F32.PACK_AB R85, RZ, R85 ;  /* 0x00000055ff55723e */ /* 0x000fe200000010ff */
[----:B------:R-:W-:Y:S01]  /*5d90*/  @P5 IMAD.MOV.U32 R5, RZ, RZ, R9 ;  /* 0x000000ffff055224 */ /* 0x000fe200078e0009 */
[----:B------:R-:W-:-:S02]  /*5da0*/  F2FP.BF16.F32.PACK_AB R86, RZ, R86 ;  /* 0x00000056ff56723e */ /* 0x000fc400000010ff */
[----:B------:R-:W-:Y:S02]  /*5db0*/  F2FP.BF16.F32.PACK_AB R87, RZ, R87 ;  /* 0x00000057ff57723e */ /* 0x000fe400000010ff */
[----:B------:R0:W-:Y:S01]  /*5dc0*/  @P5 STG.E.U16 desc[UR38][R4.64+0xd2], R79 ;  /* 0x0000d24f04005986 */ /* 0x0001e2000c101526 */
[C---:B------:R-:W-:Y:S02]  /*5dd0*/  ISETP.GT.AND P5, PT, R3.reuse, RZ, P3 ;  /* 0x000000ff0300720c */ /* 0x040fe40001fa4270 */
[----:B------:R-:W-:-:S11]  /*5de0*/  ISETP.GT.AND P3, PT, R3, 0x8, P3 ;  /* 0x000000080300780c */ /* 0x000fd60001f64270 */
[----:B0-----:R-:W-:Y:S02]  /*5df0*/  @P5 IMAD.MOV.U32 R4, RZ, RZ, R6 ;  /* 0x000000ffff045224 */ /* 0x001fe400078e0006 */
[----:B------:R-:W-:-:S05]  /*5e00*/  @P5 IMAD.MOV.U32 R5, RZ, RZ, R7 ;  /* 0x000000ffff055224 */ /* 0x000fca00078e0007 */
[----:B------:R0:W-:Y:S01]  /*5e10*/  @P5 STG.E.U16 desc[UR38][R4.64+0xe0], R80 ;  /* 0x0000e05004005986 */ /* 0x0001e2000c101526 */
[C---:B------:R-:W-:Y:S02]  /*5e20*/  ISETP.GT.AND P5, PT, R3.reuse, RZ, P0 ;  /* 0x000000ff0300720c */ /* 0x040fe400007a4270 */
[----:B------:R-:W-:Y:S01]  /*5e30*/  ISETP.GT.AND P0, PT, R3, 0x8, P0 ;  /* 0x000000080300780c */ /* 0x000fe20000704270 */
[----:B0-----:R-:W-:Y:S02]  /*5e40*/  @P4 IMAD.MOV.U32 R4, RZ, RZ, R6 ;  /* 0x000000ffff044224 */ /* 0x001fe400078e0006 */
[----:B------:R-:W-:-:S05]  /*5e50*/  @P4 IMAD.MOV.U32 R5, RZ, RZ, R7 ;  /* 0x000000ffff054224 */ /* 0x000fca00078e0007 */
[----:B------:R0:W-:Y:S01]  /*5e60*/  @P4 STG.E.U16 desc[UR38][R4.64+0xe2], R81 ;  /* 0x0000e25104004986 */ /* 0x0001e2000c101526 */
[C---:B------:R-:W-:Y:S02]  /*5e70*/  ISETP.GT.AND P4, PT, R3.reuse, RZ, P1 ;  /* 0x000000ff0300720c */ /* 0x040fe40000f84270 */
[----:B------:R-:W-:Y:S01]  /*5e80*/  ISETP.GT.AND P1, PT, R3, 0x8, P1 ;  /* 0x000000080300780c */ /* 0x000fe20000f24270 */
[----:B0-----:R-:W-:Y:S02]  /*5e90*/  @P3 IMAD.MOV.U32 R4, RZ, RZ, R8 ;  /* 0x000000ffff043224 */ /* 0x001fe400078e0008 */
[----:B------:R-:W-:-:S05]  /*5ea0*/  @P3 IMAD.MOV.U32 R5, RZ, RZ, R9 ;  /* 0x000000ffff053224 */ /* 0x000fca00078e0009 */
[----:B------:R0:W-:Y:S02]  /*5eb0*/  @P3 STG.E.U16 desc[UR38][R4.64+0xe0], R82 ;  /* 0x0000e05204003986 */ /* 0x0001e4000c101526 */
[----:B0-----:R-:W-:Y:S02]  /*5ec0*/  @P2 IMAD.MOV.U32 R4, RZ, RZ, R8 ;  /* 0x000000ffff042224 */ /* 0x001fe400078e0008 */
[----:B------:R-:W-:-:S05]  /*5ed0*/  @P2 IMAD.MOV.U32 R5, RZ, RZ, R9 ;  /* 0x000000ffff052224 */ /* 0x000fca00078e0009 */
[----:B------:R0:W-:Y:S02]  /*5ee0*/  @P2 STG.E.U16 desc[UR38][R4.64+0xe2], R83 ;  /* 0x0000e25304002986 */ /* 0x0001e4000c101526 */
[----:B0-----:R-:W-:Y:S02]  /*5ef0*/  @P4 IMAD.MOV.U32 R4, RZ, RZ, R6 ;  /* 0x000000ffff044224 */ /* 0x001fe400078e0006 */
[----:B------:R-:W-:-:S05]  /*5f00*/  @P4 IMAD.MOV.U32 R5, RZ, RZ, R7 ;  /* 0x000000ffff054224 */ /* 0x000fca00078e0007 */
[----:B------:R0:W-:Y:S04]  /*5f10*/  @P4 STG.E.U16 desc[UR38][R4.64+0xf0], R84 ;  /* 0x0000f05404004986 */ /* 0x0001e8000c101526 */
[----:B------:R1:W-:Y:S01]  /*5f20*/  @P5 STG.E.U16 desc[UR38][R6.64+0xf2], R85 ;  /* 0x0000f25506005986 */ /* 0x0003e2000c101526 */
[----:B0-----:R-:W-:Y:S02]  /*5f30*/  @P1 IMAD.MOV.U32 R4, RZ, RZ, R8 ;  /* 0x000000ffff041224 */ /* 0x001fe400078e0008 */
[----:B------:R-:W-:-:S05]  /*5f40*/  @P1 IMAD.MOV.U32 R5, RZ, RZ, R9 ;  /* 0x000000ffff051224 */ /* 0x000fca00078e0009 */
[----:B------:R1:W-:Y:S04]  /*5f50*/  @P1 STG.E.U16 desc[UR38][R4.64+0xf0], R86 ;  /* 0x0000f05604001986 */ /* 0x0003e8000c101526 */
[----:B------:R1:W-:Y:S02]  /*5f60*/  @P0 STG.E.U16 desc[UR38][R8.64+0xf2], R87 ;  /* 0x0000f25708000986 */ /* 0x0003e4000c101526 */
.L_x_154:
[----:B------:R-:W-:Y:S05]  /*5f70*/  BSYNC B0 ;  /* 0x0000000000007941 */ /* 0x000fea0003800000 */
.L_x_28:
[----:B------:R-:W-:Y:S01]  /*5f80*/  IADD3 R16, P0, R16, UR36, RZ ;  /* 0x0000002410107c10 */ /* 0x000fe2000ff1e0ff */
[----:B------:R-:W-:Y:S01]  /*5f90*/  ULDC.64 UR4, c[0x0][0x650] ;  /* 0x0001940000047ab9 */ /* 0x000fe20000000a00 */
[----:B------:R-:W-:Y:S01]  /*5fa0*/  PRMT R3, RZ, 0x7610, R3 ;  /* 0x00007610ff037816 */ /* 0x000fe20000000003 */
[----:B------:R-:W-:Y:S01]  /*5fb0*/  IMAD.MOV.U32 R100, RZ, RZ, -0x1 ;  /* 0xffffffffff647424 */ /* 0x000fe200078e00ff */
[----:B------:R-:W-:Y:S01]  /*5fc0*/  IADD3.X R17, R17, UR42, RZ, P0, !PT ;  /* 0x0000002a11117c10 */ /* 0x000fe200087fe4ff */
[----:B------:R-:W-:Y:S01]  /*5fd0*/  IMAD.MOV.U32 R99, RZ, RZ, -0x1 ;  /* 0xffffffffff637424 */ /* 0x000fe200078e00ff */
[----:B------:R-:W-:-:S04]  /*5fe0*/  ISETP.GE.U32.AND P0, PT, R16, UR4, PT ;  /* 0x0000000410007c0c */ /* 0x000fc8000bf06070 */
[----:B------:R-:W-:-:S13]  /*5ff0*/  ISETP.GE.U32.AND.EX P0, PT, R17, UR5, PT, P0 ;  /* 0x0000000511007c0c */ /* 0x000fda000bf06100 */
[----:B------:R-:W-:Y:S05]  /*6000*/  @P0 BRA `(.L_x_155) ;  /* 0x00000004004c0947 */ /* 0x000fea0003800000 */
[----:B------:R-:W0:Y:S01]  /*6010*/  LDC.64 R10, c[0x0][0x628] ;  /* 0x00018a00ff0a7b82 */ /* 0x000e220000000a00 */
[----:B---3--:R-:W3:Y:S01]  /*6020*/  S2R R12, SR_CTAID.X ;  /* 0x00000000000c7919 */ /* 0x008ee20000002500 */
[----:B-12-4-:R-:W-:Y:S02]  /*6030*/  IMAD.MOV.U32 R8, RZ, RZ, R16 ;  /* 0x000000ffff087224 */ /* 0x016fe400078e0010 */
[----:B------:R-:W-:Y:S01]  /*6040*/  IMAD.MOV.U32 R9, RZ, RZ, R17 ;  /* 0x000000ffff097224 */ /* 0x000fe200078e0011 */
[----:B------:R-:W1:Y:S03]  /*6050*/  S2R R20, SR_CTAID.Y ;  /* 0x0000000000147919 */ /* 0x000e660000002600 */
[----:B------:R-:W2:Y:S08]  /*6060*/  LDC R0, c[0x0][0x630] ;  /* 0x00018c00ff007b82 */ /* 0x000eb00000000800 */
[----:B------:R-:W4:Y:S01]  /*6070*/  LDC.64 R14, c[0x0][0x620] ;  /* 0x00018800ff0e7b82 */ /* 0x000f220000000a00 */
[----:B0-----:R-:W-:-:S04]  /*6080*/  ISETP.NE.U32.AND P0, PT, R10, RZ, PT ;  /* 0x000000ff0a00720c */ /* 0x001fc80003f05070 */
[----:B------:R-:W-:-:S13]  /*6090*/  ISETP.NE.AND.EX P0, PT, R11, RZ, PT, P0 ;  /* 0x000000ff0b00720c */ /* 0x000fda0003f05300 */
[----:B-1234-:R-:W-:Y:S05]  /*60a0*/  @!P0 BRA `(.L_x_156) ;  /* 0x0000000000288947 */ /* 0x01efea0003800000 */
        /* <DEDUP_REMOVED lines=10> */
.L_x_156:
[-CC-:B------:R-:W-:Y:S01]  /*6150*/  SHF.R.U64 R99, R8, R0.reuse, R9.reuse ;  /* 0x0000000008637219 */ /* 0x180fe20000001209 */
[----:B------:R-:W0:Y:S01]  /*6160*/  LDC.64 R26, c[0x0][0x640] ;  /* 0x00019000ff1a7b82 */ /* 0x000e220000000a00 */
[----:B------:R-:W-:Y:S01]  /*6170*/  SHF.R.U32.HI R0, RZ, R0, R9 ;  /* 0x00000000ff007219 */ /* 0x000fe20000011609 */
[----:B------:R-:W-:Y:S01]  /*6180*/  ULDC UR4, c[0x0][0x150] ;  /* 0x0000540000047ab9 */ /* 0x000fe20000000800 */
[----:B------:R-:W-:Y:S02]  /*6190*/  IADD3 R3, P0, RZ, -R99, RZ ;  /* 0x80000063ff037210 */ /* 0x000fe40007f1e0ff */
[----:B------:R-:W-:-:S03]  /*61a0*/  I2FP.F32.U32 R7, R12 ;  /* 0x0000000c00077245 */ /* 0x000fc60000201000 */
[----:B------:R-:W1:Y:S01]  /*61b0*/  LDC R6, c[0x0][0x618] ;  /* 0x00018600ff067b82 */ /* 0x000e620000000800 */
[----:B------:R-:W-:Y:S02]  /*61c0*/  IMAD.X R5, RZ, RZ, ~R0, P0 ;  /* 0x000000ffff057224 */ /* 0x000fe400000e0e00 */
[----:B------:R-:W-:Y:S01]  /*61d0*/  FMUL R7, R7, UR4 ;  /* 0x0000000407077c20 */ /* 0x000fe20008400000 */
[----:B------:R-:W-:Y:S01]  /*61e0*/  ULDC UR4, c[0x0][0x154] ;  /* 0x0000550000047ab9 */ /* 0x000fe20000000800 */
[-C--:B------:R-:W-:Y:S02]  /*61f0*/  IMAD R0, R5, R14.reuse, RZ ;  /* 0x0000000e05007224 */ /* 0x080fe400078e02ff */
[C---:B------:R-:W-:Y:S01]  /*6200*/  IMAD.WIDE.U32 R4, R3.reuse, R14, R16 ;  /* 0x0000000e03047225 */ /* 0x040fe200078e0010 */
[----:B------:R-:W2:Y:S01]  /*6210*/  LDC R8, c[0x0][0x608] ;  /* 0x00018200ff087b82 */ /* 0x000ea20000000800 */
[----:B------:R-:W3:Y:S02]  /*6220*/  F2I.U32.TRUNC.NTZ R7, R7 ;  /* 0x0000000700077305 */ /* 0x000ee4000020f000 */
[----:B------:R-:W-:Y:S01]  /*6230*/  IMAD R3, R3, R15, R0 ;  /* 0x0000000f03037224 */ /* 0x000fe200078e0200 */
[----:B------:R-:W-:-:S03]  /*6240*/  I2FP.F32.U32 R0, R20 ;  /* 0x0000001400007245 */ /* 0x000fc60000201000 */
[----:B------:R-:W-:Y:S01]  /*6250*/  IMAD.IADD R3, R5, 0x1, R3 ;  /* 0x0000000105037824 */ /* 0x000fe200078e0203 */
[----:B------:R-:W4:Y:S01]  /*6260*/  LDC R11, c[0x0][0x658] ;  /* 0x00019600ff0b7b82 */ /* 0x000f220000000800 */
[----:B0-----:R-:W-:-:S04]  /*6270*/  ISETP.NE.U32.AND P0, PT, R26, RZ, PT ;  /* 0x000000ff1a00720c */ /* 0x001fc80003f05070 */
[----:B------:R-:W-:-:S03]  /*6280*/  ISETP.NE.AND.EX P0, PT, R27, RZ, PT, P0 ;  /* 0x000000ff1b00720c */ /* 0x000fc60003f05300 */
[----:B------:R-:W0:Y:S01]  /*6290*/  LDC R9, c[0x0][0x144] ;  /* 0x00005100ff097b82 */ /* 0x000e220000000800 */
[-C--:B-1----:R-:W-:Y:S01]  /*62a0*/  SHF.R.U64 R10, R4, R6.reuse, R3 ;  /* 0x00000006040a7219 */ /* 0x082fe20000001203 */
[----:B---3--:R-:W-:Y:S01]  /*62b0*/  IMAD.MOV R7, RZ, RZ, -R7 ;  /* 0x000000ffff077224 */ /* 0x008fe200078e0a07 */
[----:B------:R-:W-:Y:S01]  /*62c0*/  SHF.R.U32.HI R3, RZ, R6, R3 ;  /* 0x00000006ff037219 */ /* 0x000fe20000011603 */
[----:B------:R-:W-:-:S04]  /*62d0*/  FMUL R6, R0, UR4 ;  /* 0x0000000400067c20 */ /* 0x000fc80008400000 */
[----:B------:R-:W1:Y:S01]  /*62e0*/  LDC R21, c[0x0][0x148] ;  /* 0x00005200ff157b82 */ /* 0x000e620000000800 */
[----:B------:R3:W0:Y:S01]  /*62f0*/  F2I.U32.TRUNC.NTZ R14, R6 ;  /* 0x00000006000e7305 */ /* 0x000622000020f000 */
[-CC-:B--2---:R-:W-:Y:S02]  /*6300*/  SHF.R.U64 R13, R10, R8.reuse, R3.reuse ;  /* 0x000000080a0d7219 */ /* 0x184fe40000001203 */
[----:B------:R-:W-:-:S04]  /*6310*/  SHF.R.U32.HI R0, RZ, R8, R3 ;  /* 0x00000008ff007219 */ /* 0x000fc80000011603 */
[----:B-----5:R-:W2:Y:S01]  /*6320*/  LDC R24, c[0x0][0x648] ;  /* 0x00019200ff187b82 */ /* 0x020ea20000000800 */
[-CC-:B----4-:R-:W-:Y:S02]  /*6330*/  SHF.R.U64 R15, R13, R11.reuse, R0.reuse ;  /* 0x0000000b0d0f7219 */ /* 0x190fe40000001200 */
[----:B------:R-:W-:-:S03]  /*6340*/  SHF.R.U32.HI R5, RZ, R11, R0 ;  /* 0x0000000bff057219 */ /* 0x000fc60000011600 */
[----:B------:R-:W-:Y:S02]  /*6350*/  IMAD.MOV.U32 R4, RZ, RZ, R15 ;  /* 0x000000ffff047224 */ /* 0x000fe400078e000f */
[----:B------:R-:W4:Y:S01]  /*6360*/  LDC R28, c[0x0][0x638] ;  /* 0x00018e00ff1c7b82 */ /* 0x000f220000000800 */
[----:B0-----:R-:W-:-:S07]  /*6370*/  IMAD R25, R9, R7, R12 ;  /* 0x0000000709197224 */ /* 0x001fce00078e020c */
[----:B------:R-:W0:Y:S08]  /*6380*/  LDC R29, c[0x0][0x610] ;  /* 0x00018400ff1d7b82 */ /* 0x000e300000000800 */
[----:B------:R-:W0:Y:S01]  /*6390*/  LDC R30, c[0x0][0x600] ;  /* 0x00018000ff1e7b82 */ /* 0x000e220000000800 */
[----:B-123--:R-:W-:Y:S05]  /*63a0*/  @!P0 BRA `(.L_x_157) ;  /* 0x0000000000288947 */ /* 0x00efea0003800000 */
        /* <DEDUP_REMOVED lines=10> */
.L_x_157:
[----:B------:R-:W-:Y:S01]  /*6450*/  ISETP.NE.AND P0, PT, R2, 0x1, PT ;  /* 0x000000010200780c */ /* 0x000fe20003f05270 */
[----:B------:R-:W-:Y:S01]  /*6460*/  IMAD.MOV R14, RZ, RZ, -R14 ;  /* 0x000000ffff0e7224 */ /* 0x000fe200078e0a0e */
[----:B------:R-:W-:Y:S02]  /*6470*/  SHF.R.U64 R0, R4, R24, R5 ;  /* 0x0000001804007219 */ /* 0x000fe40000001205 */
[----:B------:R-:W-:Y:S02]  /*6480*/  LOP3.LUT R3, R13, R96, RZ, 0xc0, !PT ;  /* 0x000000600d037212 */ /* 0x000fe400078ec0ff */
[----:B------:R-:W-:Y:S01]  /*6490*/  LOP3.LUT R10, R10, R95, RZ, 0xc0, !PT ;  /* 0x0000005f0a0a7212 */ /* 0x000fe200078ec0ff */
[----:B------:R-:W-:Y:S02]  /*64a0*/  IMAD.MOV R4, RZ, RZ, -R0 ;  /* 0x000000ffff047224 */ /* 0x000fe400078e0a00 */
[----:B------:R-:W-:Y:S02]  /*64b0*/  IMAD R0, R90, R0, R3 ;  /* 0x000000005a007224 */ /* 0x000fe400078e0203 */
[----:B----4-:R-:W-:-:S02]  /*64c0*/  IMAD R3, R4, R28, R15 ;  /* 0x0000001c04037224 */ /* 0x010fc400078e020f */
[----:B------:R-:W-:Y:S02]  /*64d0*/  @P0 IMAD R25, R21, R14, R20 ;  /* 0x0000000e15190224 */ /* 0x000fe400078e0214 */
[----:B0-----:R-:W-:Y:S02]  /*64e0*/  IMAD R5, R3, R30, R10 ;  /* 0x0000001e03057224 */ /* 0x001fe400078e020a */
[----:B------:R-:W-:Y:S02]  /*64f0*/  IMAD R0, R0, R29, R25 ;  /* 0x0000001d00007224 */ /* 0x000fe400078e0219 */
[----:B------:R-:W-:-:S03]  /*6500*/  IMAD.MOV.U32 R4, RZ, RZ, 0x1 ;  /* 0x00000001ff047424 */ /* 0x000fc600078e00ff */
[----:B------:R-:W-:Y:S02]  /*6510*/  SEL R100, R5, R0, !P0 ;  /* 0x0000000005647207 */ /* 0x000fe40004000000 */
[----:B------:R-:W-:Y:S02]  /*6520*/  PRMT R3, R4, 0x7610, R3 ;  /* 0x0000761004037816 */ /* 0x000fe40000000003 */
[----:B------:R-:W-:-:S07]  /*6530*/  SEL R0, R0, R5, !P0 ;  /* 0x0000000500007207 */ /* 0x000fce0004000000 */
.L_x_155:
[----:B------:R-:W-:Y:S01]  /*6540*/  UIMAD.WIDE.U32 UR4, UR41, 0x24924925, URZ ;  /* 0x24924925290478a5 */ /* 0x000fe2000f8e003f */
[----:B------:R-:W-:Y:S01]  /*6550*/  LOP3.LUT P0, RZ, R3, 0xff, RZ, 0xc0, !PT ;  /* 0x000000ff03ff7812 */ /* 0x000fe2000780c0ff */
[----:B------:R-:W-:Y:S02]  /*6560*/  IMAD.MOV.U32 R101, RZ, RZ, R0 ;  /* 0x000000ffff657224 */ /* 0x000fe400078e0000 */
[----:B------:R-:W-:-:S04]  /*6570*/  UIADD3 UR4, UR41, -UR5, URZ ;  /* 0x8000000529047290 */ /* 0x000fc8000fffe03f */
[----:B------:R-:W-:-:S04]  /*6580*/  ULEA.HI UR4, UR4, UR5, URZ, 0x1f ;  /* 0x0000000504047291 */ /* 0x000fc8000f8ff83f */
[----:B------:R-:W-:-:S04]  /*6590*/  USHF.R.U32.HI UR4, URZ, 0x2, UR4 ;  /* 0x000000023f047899 */ /* 0x000fc80008011604 */
[----:B------:R-:W-:Y:S01]  /*65a0*/  UIMAD UR41, UR4, -0x7, UR41 ;  /* 0xfffffff9042978a4 */ /* 0x000fe2000f8e0229 */
[----:B------:R-:W-:Y:S11]  /*65b0*/  @P0 BRA `(.L_x_158) ;  /* 0xffffffac00180947 */ /* 0x000ff6000383ffff */
[----:B------:R-:W-:Y:S05]  /*65c0*/  EXIT ;  /* 0x000000000000794d */ /* 0x000fea0003800000 */
.L_x_3:
        /* <DEDUP_REMOVED lines=26> */
.L_x_160:
[--C-:B------:R-:W-:Y:S01]  /*6770*/  SHF.R.U64 R14, R12, R20, R13.reuse ;  /* 0x000000140c0e7219 */ /* 0x100fe2000000120d */
[----:B------:R-:W0:Y:S01]  /*6780*/  LDC R24, c[0x0][0x618] ;  /* 0x00018600ff187b82 */ /* 0x000e220000000800 */
[----:B------:R-:W-:Y:S01]  /*6790*/  I2FP.F32.U32 R8, R6 ;  /* 0x0000000600087245 */ /* 0x000fe20000201000 */
[----:B------:R-:W-:Y:S01]  /*67a0*/  ULDC UR4, c[0x0][0x150] ;  /* 0x0000540000047ab9 */ /* 0x000fe20000000800 */
[----:B------:R-:W-:Y:S02]  /*67b0*/  SHF.R.U32.HI R7, RZ, R20, R13 ;  /* 0x00000014ff077219 */ /* 0x000fe4000001160d */
[----:B------:R-:W-:Y:S01]  /*67c0*/  IADD3 R11, P0, RZ, -R14, RZ ;  /* 0x8000000eff0b7210 */ /* 0x000fe20007f1e0ff */
[----:B------:R-:W-:Y:S01]  /*67d0*/  FMUL R13, R8, UR4 ;  /* 0x00000004080d7c20 */ /* 0x000fe20008400000 */
[----:B------:R-:W-:Y:S01]  /*67e0*/  ULDC UR4, c[0x0][0x154] ;  /* 0x0000550000047ab9 */ /* 0x000fe20000000800 */
[----:B------:R-:W1:Y:S02]  /*67f0*/  LDC.64 R26, c[0x0][0x640] ;  /* 0x00019000ff1a7b82 */ /* 0x000e640000000a00 */
[----:B------:R-:W-:-:S02]  /*6800*/  IMAD.X R7, RZ, RZ, ~R7, P0 ;  /* 0x000000ffff077224 */ /* 0x000fc400000e0e07 */
[----:B------:R-:W2:Y:S01]  /*6810*/  F2I.U32.TRUNC.NTZ R13, R13 ;  /* 0x0000000d000d7305 */ /* 0x000ea2000020f000 */
[----:B------:R-:W-:-:S03]  /*6820*/  IMAD.WIDE.U32 R8, R11, R22, R16 ;  /* 0x000000160b087225 */ /* 0x000fc600078e0010 */
[----:B------:R-:W3:Y:S01]  /*6830*/  LDC R15, c[0x0][0x144] ;  /* 0x00005100ff0f7b82 */ /* 0x000ee20000000800 */
[----:B------:R-:W-:-:S04]  /*6840*/  IMAD R10, R7, R22, RZ ;  /* 0x00000016070a7224 */ /* 0x000fc800078e02ff */
[----:B------:R-:W-:Y:S02]  /*6850*/  IMAD R7, R11, R23, R10 ;  /* 0x000000170b077224 */ /* 0x000fe400078e020a */
[----:B------:R-:W-:Y:S01]  /*6860*/  IMAD.MOV.U32 R10, RZ, RZ, -0x1 ;  /* 0xffffffffff0a7424 */ /* 0x000fe200078e00ff */
[----:B------:R-:W4:Y:S01]  /*6870*/  LDC R20, c[0x0][0x608] ;  /* 0x00018200ff147b82 */ /* 0x000f220000000800 */
[----:B------:R-:W-:Y:S01]  /*6880*/  IMAD.IADD R7, R9, 0x1, R7 ;  /* 0x0000000109077824 */ /* 0x000fe200078e0207 */
[----:B------:R-:W-:-:S04]  /*6890*/  I2FP.F32.U32 R9, R5 ;  /* 0x0000000500097245 */ /* 0x000fc80000201000 */
[-C--:B0-----:R-:W-:Y:S01]  /*68a0*/  SHF.R.U64 R12, R8, R24.reuse, R7 ;  /* 0x00000018080c7219 */ /* 0x081fe20000001207 */
[----:B--2---:R-:W-:Y:S01]  /*68b0*/  IMAD.MOV R8, RZ, RZ, -R13 ;  /* 0x000000ffff087224 */ /* 0x004fe200078e0a0d */
[----:B------:R-:W0:Y:S01]  /*68c0*/  LDC R11, c[0x0][0x658] ;  /* 0x00019600ff0b7b82 */ /* 0x000e220000000800 */
[----:B-1----:R-:W-:Y:S01]  /*68d0*/  ISETP.NE.U32.AND P0, PT, R26, RZ, PT ;  /* 0x000000ff1a00720c */ /* 0x002fe20003f05070 */
[----:B------:R-:W-:Y:S01]  /*68e0*/  FMUL R9, R9, UR4 ;  /* 0x0000000409097c20 */ /* 0x000fe20008400000 */
[----:B------:R-:W-:Y:S02]  /*68f0*/  SHF.R.U32.HI R7, RZ, R24, R7 ;  /* 0x00000018ff077219 */ /* 0x000fe40000011607 */
[----:B------:R-:W-:-:S03]  /*6900*/  ISETP.NE.AND.EX P0, PT, R27, RZ, PT, P0 ;  /* 0x000000ff1b00720c */ /* 0x000fc60003f05300 */
[----:B------:R-:W1:Y:S01]  /*6910*/  LDC R22, c[0x0][0x148] ;  /* 0x00005200ff167b82 */ /* 0x000e620000000800 */
[----:B---3--:R-:W-:Y:S02]  /*6920*/  IMAD R23, R15, R8, R6 ;  /* 0x000000080f177224 */ /* 0x008fe400078e0206 */
[----:B------:R-:W-:-:S05]  /*6930*/  IMAD.MOV.U32 R8, RZ, RZ, 0x1 ;  /* 0x00000001ff087424 */ /* 0x000fca00078e00ff */
[----:B------:R-:W2:Y:S01]  /*6940*/  LDC R21, c[0x0][0x600] ;  /* 0x00018000ff157b82 */ /* 0x000ea20000000800 */
[-CC-:B----4-:R-:W-:Y:S02]  /*6950*/  SHF.R.U64 R15, R12, R20.reuse, R7.reuse ;  /* 0x000000140c0f7219 */ /* 0x190fe40000001207 */
[----:B------:R-:W-:Y:S02]  /*6960*/  SHF.R.U32.HI R6, RZ, R20, R7 ;  /* 0x00000014ff067219 */ /* 0x000fe40000011607 */
[----:B------:R3:W4:Y:S03]  /*6970*/  F2I.U32.TRUNC.NTZ R20, R9 ;  /* 0x0000000900147305 */ /* 0x000726000020f000 */
[----:B------:R-:W1:Y:S01]  /*6980*/  LDC R25, c[0x0][0x648] ;  /* 0x00019200ff197b82 */ /* 0x000e620000000800 */
[-C--:B0-----:R-:W-:Y:S02]  /*6990*/  SHF.R.U64 R19, R15, R11.reuse, R6 ;  /* 0x0000000b0f137219 */ /* 0x081fe40000001206 */
[----:B------:R-:W-:-:S02]  /*69a0*/  SHF.L.U32 R10, R10, R11, RZ ;  /* 0x0000000b0a0a7219 */ /* 0x000fc400000006ff */
[-C--:B------:R-:W-:Y:S01]  /*69b0*/  SHF.R.U32.HI R7, RZ, R11.reuse, R6 ;  /* 0x0000000bff077219 */ /* 0x080fe20000011606 */
[----:B------:R-:W-:Y:S01]  /*69c0*/  IMAD.MOV.U32 R6, RZ, RZ, R19 ;  /* 0x000000ffff067224 */ /* 0x000fe200078e0013 */
[----:B------:R-:W-:Y:S01]  /*69d0*/  SHF.L.U32 R24, R8, R11, RZ ;  /* 0x0000000b08187219 */ /* 0x000fe200000006ff */
[----:B------:R-:W0:Y:S01]  /*69e0*/  LDC R28, c[0x0][0x638] ;  /* 0x00018e00ff1c7b82 */ /* 0x000e220000000800 */
[----:B------:R-:W-:-:S07]  /*69f0*/  LOP3.LUT R30, RZ, R10, RZ, 0x33, !PT ;  /* 0x0000000aff1e7212 */ /* 0x000fce00078e33ff */
[----:B------:R-:W0:Y:S01]  /*6a00*/  LDC R29, c[0x0][0x610] ;  /* 0x00018400ff1d7b82 */ /* 0x000e220000000800 */
[----:B---34-:R-:W-:Y:S05]  /*6a10*/  @!P0 BRA `(.L_x_161) ;  /* 0x0000000000288947 */ /* 0x018fea0003800000 */
[----:B------:R-:W3:Y:S02]  /*6a20*/  LDC R6, c[0x0][0x64c] ;  /* 0x00019300ff067b82 */ /* 0x000ee40000000800 */
[----:B---3--:R-:W-:-:S05]  /*6a30*/  IADD3 R11, P0, R19, R6, RZ ;  /* 0x00000006130b7210 */ /* 0x008fca0007f1e0ff */
        /* <DEDUP_REMOVED lines=8> */
.L_x_161:
[----:B------:R-:W-:Y:S01]  /*6ac0*/  ISETP.NE.AND P0, PT, R2, 0x1, PT ;  /* 0x000000010200780c */ /* 0x000fe20003f05270 */
[----:B--2---:R-:W-:Y:S01]  /*6ad0*/  VIADD R9, R21, 0xffffffff ;  /* 0xffffffff15097836 */ /* 0x004fe20000000000 */
[----:B-1----:R-:W-:Y:S01]  /*6ae0*/  SHF.R.U64 R7, R6, R25, R7 ;  /* 0x0000001906077219 */ /* 0x002fe20000001207 */
[----:B------:R-:W-:Y:S01]  /*6af0*/  IMAD.MOV R20, RZ, RZ, -R20 ;  /* 0x000000ffff147224 */ /* 0x000fe200078e0a14 */
[----:B------:R-:W-:Y:S02]  /*6b00*/  LOP3.LUT R6, R15, R30, RZ, 0xc0, !PT ;  /* 0x0000001e0f067212 */ /* 0x000fe400078ec0ff */
[----:B------:R-:W-:Y:S01]  /*6b10*/  LOP3.LUT R12, R12, R9, RZ, 0xc0, !PT ;  /* 0x000000090c0c7212 */ /* 0x000fe200078ec0ff */
[----:B------:R-:W-:Y:S02]  /*6b20*/  IMAD.MOV R8, RZ, RZ, -R7 ;  /* 0x000000ffff087224 */ /* 0x000fe400078e0a07 */
[----:B------:R-:W-:Y:S02]  /*6b30*/  IMAD R6, R24, R7, R6 ;  /* 0x0000000718067224 */ /* 0x000fe400078e0206 */
[----:B------:R-:W-:-:S02]  /*6b40*/  IMAD.MOV.U32 R9, RZ, RZ, 0x1 ;  /* 0x00000001ff097424 */ /* 0x000fc400078e00ff */
[----:B------:R-:W-:Y:S02]  /*6b50*/  @P0 IMAD R23, R22, R20, R5 ;  /* 0x0000001416170224 */ /* 0x000fe400078e0205 */
[----:B0-----:R-:W-:Y:S02]  /*6b60*/  IMAD R5, R8, R28, R19 ;  /* 0x0000001c08057224 */ /* 0x001fe400078e0213 */
[----:B------:R-:W-:Y:S02]  /*6b70*/  IMAD R19, R6, R29, R23 ;  /* 0x0000001d06137224 */ /* 0x000fe400078e0217 */
[----:B------:R-:W-:Y:S02]  /*6b80*/  IMAD R6, R5, R21, R12 ;  /* 0x0000001505067224 */ /* 0x000fe400078e020c */
[----:B------:R-:W-:-:S03]  /*6b90*/  IMAD.MOV.U32 R8, RZ, RZ, R14 ;  /* 0x000000ffff087224 */ /* 0x000fc600078e000e */
[----:B------:R-:W-:Y:S02]  /*6ba0*/  SEL R20, R6, R19, !P0 ;  /* 0x0000001306147207 */ /* 0x000fe40004000000 */
[----:B------:R-:W-:-:S07]  /*6bb0*/  SEL R19, R19, R6, !P0 ;  /* 0x0000000613137207 */ /* 0x000fce0004000000 */
.L_x_159:
[----:B------:R-:W-:-:S08]  /*6bc0*/  NOP ;  /* 0x0000000000007918 */ /* 0x000fd00000000000 */
[----:B------:R-:W0:-:S00]  /*6bd0*/  USETMAXREG.DEALLOC.CTAPOOL 0x28 ;  /* 0x00000028000079c8 */ /* 0x000e0000080e0500 */
[----:B0-----:R-:W-:-:S13]  /*6be0*/  ISETP.NE.AND P0, PT, R0, RZ, PT ;  /* 0x000000ff0000720c */ /* 0x001fda0003f05270 */
[----:B------:R-:W-:Y:S05]  /*6bf0*/  @P0 EXIT ;  /* 0x000000000000094d */ /* 0x000fea0003800000 */
[----:B------:R-:W-:Y:S01]  /*6c00*/  LOP3.LUT P0, RZ, R9, 0xff, RZ, 0xc0, !PT ;  /* 0x000000ff09ff7812 */ /* 0x000fe2000780c0ff */
[----:B------:R-:W-:Y:S02]  /*6c10*/  IMAD.MOV.U32 R0, RZ, RZ, 0x1 ;  /* 0x00000001ff007424 */ /* 0x000fe400078e00ff */
[----:B------:R-:W-:-:S10]  /*6c20*/  IMAD.MOV.U32 R12, RZ, RZ, RZ ;  /* 0x000000ffff0c7224 */ /* 0x000fd400078e00ff */
[----:B------:R-:W-:Y:S05]  /*6c30*/  @!P0 BRA `(.L_x_162) ;  /* 0x0000000c00148947 */ /* 0x000fea0003800000 */
[----:B------:R-:W0:Y:S01]  /*6c40*/  LDC R0, c[0x0][0x28c] ;  /* 0x0000a300ff007b82 */ /* 0x000e220000000800 */
[----:B------:R-:W-:Y:S01]  /*6c50*/  LOP3.LUT P0, RZ, R3, 0x1f, RZ, 0xc0, !PT ;  /* 0x0000001f03ff7812 */ /* 0x000fe2000780c0ff */
[----:B------:R-:W-:Y:S01]  /*6c60*/  ULDC UR5, c[0x0][0x658] ;  /* 0x0001960000057ab9 */ /* 0x000fe20000000800 */
[----:B------:R-:W-:Y:S01]  /*6c70*/  UMOV UR6, 0xffffffff ;  /* 0xffffffff00067882 */ /* 0x000fe20000000000 */
[----:B------:R-:W-:Y:S01]  /*6c80*/  BSSY B0, `(.L_x_162) ;  /* 0x00000c0000007945 */ /* 0x000fe20003800000 */
[----:B------:R-:W-:Y:S01]  /*6c90*/  USHF.L.U32 UR6, UR6, UR5, URZ ;  /* 0x0000000506067299 */ /* 0x000fe2000800063f */
[C---:B------:R-:W-:Y:S01]  /*6ca0*/  ISETP.NE.AND P2, PT, R4.reuse, RZ, PT ;  /* 0x000000ff0400720c */ /* 0x040fe20003f45270 */
[----:B------:R-:W-:Y:S01]  /*6cb0*/  IMAD.MOV.U32 R13, RZ, RZ, 0x1 ;  /* 0x00000001ff0d7424 */ /* 0x000fe200078e00ff */
[----:B------:R-:W-:Y:S01]  /*6cc0*/  ISETP.NE.OR P0, PT, R4, RZ, !P0 ;  /* 0x000000ff0400720c */ /* 0x000fe20004705670 */
[----:B------:R-:W-:Y:S01]  /*6cd0*/  IMAD.MOV.U32 R12, RZ, RZ, RZ ;  /* 0x000000ffff0c7224 */ /* 0x000fe200078e00ff */
[----:B------:R-:W-:Y:S01]  /*6ce0*/  LOP3.LUT R11, R18, 0x2, RZ, 0xfc, !PT ;  /* 0x00000002120b7812 */ /* 0x000fe200078efcff */
[----:B------:R-:W-:Y:S01]  /*6cf0*/  ULDC UR4, c[0x0][0x600] ;  /* 0x0001800000047ab9 */ /* 0x000fe20000000800 */
[----:B------:R-:W-:Y:S01]  /*6d00*/  UMOV UR7, 0x1 ;  /* 0x0000000100077882 */ /* 0x000fe20000000000 */
[----:B------:R-:W-:-:S02]  /*6d10*/  UIADD3 UR15, UR4, -0x1, URZ ;  /* 0xffffffff040f7890 */ /* 0x000fc4000fffe03f */
[----:B------:R-:W-:Y:S02]  /*6d20*/  USHF.L.U32 UR17, UR7, UR5, URZ ;  /* 0x0000000507117299 */ /* 0x000fe4000800063f */
[----:B------:R-:W-:Y:S01]  /*6d30*/  ULOP3.LUT UR16, URZ, UR6, URZ, 0x33, !UPT ;  /* 0x000000063f107292 */ /* 0x000fe2000f8e333f */
[----:B------:R-:W-:Y:S01]  /*6d40*/  ULDC.64 UR20, c[0x0][0x198] ;  /* 0x0000660000147ab9 */ /* 0x000fe20000000a00 */
[----:B0-----:R-:W-:-:S05]  /*6d50*/  VIADD R0, R0, 0x3f ;  /* 0x0000003f00007836 */ /* 0x001fca0000000000 */
[----:B------:R-:W-:-:S04]  /*6d60*/  SHF.R.S32.HI R3, RZ, 0x1f, R0 ;  /* 0x0000001fff037819 */ /* 0x000fc80000011400 */
[----:B------:R-:W-:Y:S01]  /*6d70*/  LEA.HI R3, R3, R0, RZ, 0x6 ;  /* 0x0000000003037211 */ /* 0x000fe200078f30ff */
[----:B------:R-:W-:-:S03]  /*6d80*/  IMAD.MOV.U32 R0, RZ, RZ, 0x1 ;  /* 0x00000001ff007424 */ /* 0x000fc600078e00ff */
[----:B------:R-:W-:-:S05]  /*6d90*/  SHF.R.S32.HI R3, RZ, 0x6, R3 ;  /* 0x00000006ff037819 */ /* 0x000fca0000011403 */
[----:B------:R-:W-:-:S07]  /*6da0*/  VIADD R10, R3, 0x1 ;  /* 0x00000001030a7836 */ /* 0x000fce0000000000 */
.L_x_174:
[----:B------:R-:W-:-:S03]  /*6db0*/  UMOV UR4, 0xffffffff ;  /* 0xffffffff00047882 */ /* 0x000fc60000000000 */
[----:B------:R-:W-:Y:S05]  /*6dc0*/  BRA.DIV UR4, `(.L_x_163) ;  /* 0x0000001204087947 */ /* 0x000fea000b800000 */
[----:B------:R-:W-:-:S13]  /*6dd0*/  ELECT P6, URZ, PT ;  /* 0x00000000003f782f */ /* 0x000fda00038c0000 */
.L_x_188:
[----:B------:R-:W0:Y:S01]  /*6de0*/  LDC R4, c[0x0][0x28c] ;  /* 0x0000a300ff047b82 */ /* 0x000e220000000800 */
[----:B------:R-:W-:Y:S01]  /*6df0*/  BSSY B1, `(.L_x_164) ;  /* 0x0000035000017945 */ /* 0x000fe20003800000 */
[----:B0-----:R-:W-:-:S13]  /*6e00*/  ISETP.LT.OR P6, PT, R4, 0x1, !P6 ;  /* 0x000000010400780c */ /* 0x001fda00077c1670 */
[----:B------:R-:W-:Y:S05]  /*6e10*/  @P6 BRA `(.L_x_165) ;  /* 0x0000000000c86947 */ /* 0x000fea0003800000 */
[----:B------:R-:W-:Y:S02]  /*6e20*/  IMAD.SHL.U32 R20, R20, 0x80, RZ ;  /* 0x0000008014147824 */ /* 0x000fe400078e00ff */
[----:B------:R-:W-:Y:S02]  /*6e30*/  IMAD.SHL.U32 R19, R19, 0x80, RZ ;  /* 0x0000008013137824 */ /* 0x000fe400078e00ff */
[----:B------:R-:W-:Y:S02]  /*6e40*/  IMAD.MOV.U32 R21, RZ, RZ, RZ ;  /* 0x000000ffff157224 */ /* 0x000fe400078e00ff */
[----:B------:R-:W-:Y:S02]  /*6e50*/  IMAD.MOV.U32 R4, RZ, RZ, R10 ;  /* 0x000000ffff047224 */ /* 0x000fe400078e000a */
[----:B------:R-:W-:Y:S02]  /*6e60*/  IMAD.MOV.U32 R5, RZ, RZ, R0 ;  /* 0x000000ffff057224 */ /* 0x000fe400078e0000 */
[----:B------:R-:W-:-:S07]  /*6e70*/  IMAD.MOV.U32 R6, RZ, RZ, R12 ;  /* 0x000000ffff067224 */ /* 0x000fce00078e000c */
.L_x_169:
[----:B------:R-:W0:Y:S01]  /*6e80*/  S2R R14, SR_CgaCtaId ;  /* 0x00000000000e7919 */ /* 0x000e220000008800 */
[----:B------:R-:W-:Y:S01]  /*6e90*/  MOV R7, 0x400 ;  /* 0x0000040000077802 */ /* 0x000fe20000000f00 */
[----:B------:R-:W1:Y:S03]  /*6ea0*/  @!P2 LDC R9, c[0x0][0x500] ;  /* 0x00014000ff09ab82 */ /* 0x000e660000000800 */
[----:B0-----:R-:W-:Y:S02]  /*6eb0*/  LEA R15, R14, R7, 0x18 ;  /* 0x000000070e0f7211 */ /* 0x001fe400078ec0ff */
[----:B------:R-:W-:-:S03]  /*6ec0*/  SHF.L.U32 R7, R5, 0x1f, RZ ;  /* 0x0000001f05077819 */ /* 0x000fc600000006ff */
[----:B------:R-:W-:-:S04]  /*6ed0*/  IMAD R14, R6, 0x8, R15 ;  /* 0x00000008060e7824 */ /* 0x000fc800078e020f */
[----:B------:R-:W0:Y:S02]  /*6ee0*/  SYNCS.PHASECHK.TRANS64.TRYWAIT P1, [R14+URZ+0x38], R7 ;  /* 0x000038070e0075a7 */ /* 0x000e24000802017f */
[----:B01----:R-:W-:Y:S05]  /*6ef0*/  @!P1 BRA `(.L_x_166) ;  /* 0x0000000c00dc9947 */ /* 0x003fea0003800000 */
.L_x_189:
[----:B0-----:R-:W-:Y:S01]  /*6f00*/  PRMT R7, R11, 0x9910, RZ ;  /* 0x000099100b077816 */ /* 0x001fe200000000ff */
[----:B------:R0:W-:Y:S03]  /*6f10*/  @!P2 SYNCS.ARRIVE.TRANS64 RZ, [R14+URZ], R9 ;  /* 0x000000090effa9a7 */ /* 0x0001e6000800003f */
[----:B------:R-:W-:-:S13]  /*6f20*/  ISETP.NE.AND P1, PT, R7, 0x2, PT ;  /* 0x000000020700780c */ /* 0x000fda0003f25270 */
[----:B0-----:R-:W-:Y:S05]  /*6f30*/  @P1 BRA `(.L_x_167) ;  /* 0x0000000000041947 */ /* 0x001fea0003800000 */
[----:B------:R-:W-:Y:S01]  /*6f40*/  BPT.TRAP 0x1 ;  /* 0x000000040000795c */ /* 0x000fe20000300000 */
.L_x_167:
[----:B------:R-:W-:Y:S05]  /*6f50*/  @P0 BRA `(.L_x_168) ;  /* 0x0000000000040947 */ /* 0x000fea0003800000 */
[----:B------:R-:W-:Y:S01]  /*6f60*/  BPT.TRAP 0x1 ;  /* 0x000000040000795c */ /* 0x000fe20000300000 */
.L_x_168:
[----:B------:R-:W-:Y:S01]  /*6f70*/  IMAD R15, R6, 0x4000, R15 ;  /* 0x00004000060f7824 */ /* 0x000fe200078e020f */
[----:B------:R-:W-:Y:S01]  /*6f80*/  R2UR UR9, R14 ;  /* 0x000000000e0972ca */ /* 0x000fe200000e0000 */
[----:B------:R-:W-:Y:S01]  /*6f90*/  VIADD R4, R4, 0xffffffff ;  /* 0xffffffff04047836 */ /* 0x000fe20000000000 */
[----:B------:R-:W-:Y:S01]  /*6fa0*/  UIADD3 UR4, UP0, UR20, 0xf0, URZ ;  /* 0x000000f014047890 */ /* 0x000fe2000ff1e03f */
[----:B------:R-:W-:Y:S01]  /*6fb0*/  R2UR UR11, R19 ;  /* 0x00000000130b72ca */ /* 0x000fe200000e0000 */
[----:B------:R-:W-:Y:S01]  /*6fc0*/  UIADD3 UR22, UP1, UR20, 0x1f0, URZ ;  /* 0x000001f014167890 */ /* 0x000fe2000ff3e03f */
[----:B------:R-:W-:Y:S01]  /*6fd0*/  R2UR UR8, R15 ;  /* 0x000000000f0872ca */ /* 0x000fe200000e0000 */
[----:B------:R-:W-:Y:S01]  /*6fe0*/  UIADD3.X UR5, URZ, UR21, URZ, UP0, !UPT ;  /* 0x000000153f057290 */ /* 0x000fe200087fe43f */
[C---:B------:R-:W-:Y:S01]  /*6ff0*/  R2UR UR10, R21.reuse ;  /* 0x00000000150a72ca */ /* 0x040fe200000e0000 */
[----:B------:R-:W-:Y:S01]  /*7000*/  VIADD R6, R6, 0x1 ;  /* 0x0000000106067836 */ /* 0x000fe20000000000 */
[----:B------:R-:W-:Y:S01]  /*7010*/  R2UR UR12, R8 ;  /* 0x00000000080c72ca */ /* 0x000fe200000e0000 */
[----:B------:R-:W-:Y:S01]  /*7020*/  UIADD3.X UR23, URZ, UR21, URZ, UP1, !UPT ;  /* 0x000000153f177290 */ /* 0x000fe20008ffe43f */
[----:B------:R-:W-:Y:S01]  /*7030*/  R2UR UR18, R20 ;  /* 0x00000000141272ca */ /* 0x000fe200000e0000 */
[----:B------:R-:W-:Y:S01]  /*7040*/  UMOV UR6, 0x0 ;  /* 0x0000000000067882 */ /* 0x000fe20000000000 */
[----:B------:R-:W-:Y:S01]  /*7050*/  ISETP.GT.AND P3, PT, R4, 0x1, PT ;  /* 0x000000010400780c */ /* 0x000fe20003f64270 */
[----:B------:R-:W-:Y:S01]  /*7060*/  UMOV UR7, 0x10000000 ;  /* 0x1000000000077882 */ /* 0x000fe20000000000 */
[----:B------:R-:W-:Y:S01]  /*7070*/  ISETP.NE.AND P1, PT, R6, 0x7, PT ;  /* 0x000000070600780c */ /* 0x000fe20003f25270 */
[----:B------:R-:W-:-:S02]  /*7080*/  VIADD R21, R21, 0x40 ;  /* 0x0000004015157836 */ /* 0x000fc40000000000 */
[----:B------:R-:W-:Y:S01]  /*7090*/  UIADD3 UR13, UR8, 0x180, URZ ;  /* 0x00000180080d7890 */ /* 0x000fe2000fffe03f */
[----:B------:R-:W-:Y:S01]  /*70a0*/  SEL R14, RZ, 0x1, P1 ;  /* 0x00000001ff0e7807 */ /* 0x000fe20000800000 */
[----:B------:R-:W-:Y:S01]  /*70b0*/  UIADD3 UR14, UR8, 0x1c180, URZ ;  /* 0x0001c180080e7890 */ /* 0x000fe2000fffe03f */
[----:B------:R-:W-:Y:S02]  /*70c0*/  SEL R6, R6, RZ, P1 ;  /* 0x000000ff06067207 */ /* 0x000fe40000800000 */
[----:B------:R-:W-:Y:S02]  /*70d0*/  LOP3.LUT R5, R5, R14, RZ, 0x3c, !PT ;  /* 0x0000000e05057212 */ /* 0x000fe400078e3cff */
[----:B------:R-:W-:Y:S02]  /*70e0*/  UMOV UR8, UR13 ;  /* 0x0000000d00087c82 */ /* 0x000fe40008000000 */
[----:B------:R0:W-:Y:S02]  /*70f0*/  UTMALDG.3D [UR8], [UR4], desc[UR6] ;  /* 0x00000608040075b4 */ /* 0x0001e40008011000 */
[----:B0-----:R-:W-:Y:S01]  /*7100*/  UMOV UR8, UR14 ;  /* 0x0000000e00087c82 */ /* 0x001fe20008000000 */
[----:B------:R-:W-:-:S02]  /*7110*/  UMOV UR11, UR18 ;  /* 0x00000012000b7c82 */ /* 0x000fc40008000000 */
[----:B------:R0:W-:Y:S02]  /*7120*/  UTMALDG.3D [UR8], [UR22], desc[UR6] ;  /* 0x00000608160075b4 */ /* 0x0001e40008011000 */
[----:B0-----:R-:W-:Y:S05]  /*7130*/  @P3 BRA `(.L_x_169) ;  /* 0xfffffffc00503947 */ /* 0x001fea000383ffff */
.L_x_165:
[----:B------:R-:W-:Y:S05]  /*7140*/  BSYNC B1 ;  /* 0x0000000000017941 */ /* 0x000fea0003800000 */
.L_x_164:
[----:B------:R-:W-:Y:S01]  /*7150*/  LOP3.LUT P4, RZ, R13, 0xff, RZ, 0xc0, !PT ;  /* 0x000000ff0dff7812 */ /* 0x000fe2000788c0ff */
[C---:B------:R-:W-:Y:S01]  /*7160*/  IMAD.IADD R12, R3.reuse, 0x1, R12 ;  /* 0x00000001030c7824 */ /* 0x040fe200078e020c */
[----:B------:R-:W-:Y:S01]  /*7170*/  ULDC.64 UR4, c[0x0][0x650] ;  /* 0x0001940000047ab9 */ /* 0x000fe20000000a00 */
[C---:B------:R-:W-:Y:S01]  /*7180*/  ISETP.GE.U32.AND P3, PT, R3.reuse, 0x7, PT ;  /* 0x000000070300780c */ /* 0x040fe20003f66070 */
[----:B------:R-:W-:Y:S01]  /*7190*/  BSSY B1, `(.L_x_170) ;  /* 0x000006c000017945 */ /* 0x000fe20003800000 */
[C---:B------:R-:W-:Y:S01]  /*71a0*/  IMAD.WIDE.U32 R4, R12.reuse, 0x24924925, RZ ;  /* 0x249249250c047825 */ /* 0x040fe200078e00ff */
[C---:B------:R-:W-:Y:S02]  /*71b0*/  ISETP.GT.U32.AND P1, PT, R12.reuse, 0x6, PT ;  /* 0x000000060c00780c */ /* 0x040fe40003f24070 */
[----:B------:R-:W-:Y:S01]  /*71c0*/  PRMT R13, RZ, 0x7610, R13 ;  /* 0x00007610ff0d7816 */ /* 0x000fe2000000000d */
[----:B------:R-:W-:Y:S01]  /*71d0*/  IMAD.IADD R4, R12, 0x1, -R5 ;  /* 0x000000010c047824 */ /* 0x000fe200078e0a05 */
[----:B------:R-:W-:Y:S01]  /*71e0*/  ISETP.LT.U32.AND P1, PT, R3, 0x7, P1 ;  /* 0x000000070300780c */ /* 0x000fe20000f21070 */
[----:B------:R-:W-:-:S02]  /*71f0*/  IMAD.MOV.U32 R19, RZ, RZ, -0x1 ;  /* 0xffffffffff137424 */ /* 0x000fc400078e00ff */
[----:B------:R-:W0:Y:S01]  /*7200*/  @P4 S2R R7, SR_CgaCtaId ;  /* 0x0000000000074919 */ /* 0x000e220000008800 */
[----:B------:R-:W-:Y:S01]  /*7210*/  @P4 MOV R6, 0x400 ;  /* 0x0000040000064802 */ /* 0x000fe20000000f00 */
[----:B------:R-:W-:Y:S01]  /*7220*/  IMAD.MOV.U32 R20, RZ, RZ, -0x1 ;  /* 0xffffffffff147424 */ /* 0x000fe200078e00ff */
[----:B------:R-:W-:Y:S01]  /*7230*/  LEA.HI R4, R4, R5, RZ, 0x1f ;  /* 0x0000000504047211 */ /* 0x000fe200078ff8ff */
[----:B------:R-:W-:-:S03]  /*7240*/  IMAD.MOV.U32 R8, RZ, RZ, -0x1 ;  /* 0xffffffffff087424 */ /* 0x000fc600078e00ff */
[--C-:B------:R-:W-:Y:S02]  /*7250*/  SHF.R.U32.HI R5, RZ, 0x2, R4.reuse ;  /* 0x00000002ff057819 */ /* 0x100fe40000011604 */
[----:B------:R-:W-:-:S03]  /*7260*/  PRMT R4, RZ, 0x7610, R4 ;  /* 0x00007610ff047816 */ /* 0x000fc60000000004 */
[----:B------:R-:W-:Y:S01]  /*7270*/  IMAD R12, R5, -0x7, R12 ;  /* 0xfffffff9050c7824 */ /* 0x000fe200078e020c */
[----:B0-----:R-:W-:Y:S02]  /*7280*/  @P4 LEA R6, R7, R6, 0x18 ;  /* 0x0000000607064211 */ /* 0x001fe400078ec0ff */
[----:B------:R-:W-:Y:S02]  /*7290*/  SEL R7, RZ, 0x1, !P1 ;  /* 0x00000001ff077807 */ /* 0x000fe40004800000 */
[----:B------:R-:W-:Y:S01]  /*72a0*/  IADD3 R16, P1, R16, UR36, RZ ;  /* 0x0000002410107c10 */ /* 0x000fe2000ff3e0ff */
[----:B------:R0:W-:Y:S01]  /*72b0*/  @P4 SYNCS.ARRIVE.TRANS64.A1T0 RZ, [R6+URZ+0x88], RZ ;  /* 0x000088ff06ff49a7 */ /* 0x0001e2000810003f */
[----:B------:R-:W-:Y:S02]  /*72c0*/  LOP3.LUT R0, R0, R7, RZ, 0x3c, !PT ;  /* 0x0000000700007212 */ /* 0x000fe400078e3cff */
[----:B------:R-:W-:Y:S02]  /*72d0*/  IADD3.X R17, R17, UR42, RZ, P1, !PT ;  /* 0x0000002a11117c10 */ /* 0x000fe40008ffe4ff */
[----:B------:R-:W-:-:S02]  /*72e0*/  ISETP.GE.U32.AND P1, PT, R16, UR4, PT ;  /* 0x0000000410007c0c */ /* 0x000fc4000bf26070 */
[----:B------:R-:W-:Y:S02]  /*72f0*/  @P3 LOP3.LUT R0, R0, 0x1, R5, 0x78, !PT ;  /* 0x0000000100003812 */ /* 0x000fe400078e7805 */
[----:B------:R-:W-:-:S13]  /*7300*/  ISETP.GE.U32.AND.EX P1, PT, R17, UR5, PT, P1 ;  /* 0x0000000511007c0c */ /* 0x000fda000bf26110 */
[----:B0-----:R-:W-:Y:S05]  /*7310*/  @P1 BRA `(.L_x_171) ;  /* 0x00000004004c1947 */ /* 0x001fea0003800000 */
[----:B------:R-:W-:Y:S01]  /*7320*/  ULDC.64 UR4, c[0x0][0x628] ;  /* 0x00018a0000047ab9 */ /* 0x000fe20000000a00 */
[----:B------:R-:W0:Y:S01]  /*7330*/  S2R R15, SR_CTAID.X ;  /* 0x00000000000f7919 */ /* 0x000e220000002500 */
[----:B------:R-:W-:Y:S01]  /*7340*/  ISETP.NE.U32.AND P1, PT, RZ, UR4, PT ;  /* 0x00000004ff007c0c */ /* 0x000fe2000bf25070 */
[----:B------:R-:W-:Y:S01]  /*7350*/  ULDC UR7, c[0x0][0x630] ;  /* 0x00018c0000077ab9 */ /* 0x000fe20000000800 */
[----:B------:R-:W-:Y:S01]  /*7360*/  IMAD.MOV.U32 R4, RZ, RZ, R16 ;  /* 0x000000ffff047224 */ /* 0x000fe200078e0010 */
[----:B------:R-:W1:Y:S01]  /*7370*/  S2R R14, SR_CTAID.Y ;  /* 0x00000000000e7919 */ /* 0x000e620000002600 */
[----:B------:R-:W-:Y:S01]  /*7380*/  ISETP.NE.AND.EX P1, PT, RZ, UR5, PT, P1 ;  /* 0x00000005ff007c0c */ /* 0x000fe2000bf25310 */
[----:B------:R-:W-:-:S12]  /*7390*/  IMAD.MOV.U32 R5, RZ, RZ, R17 ;  /* 0x000000ffff057224 */ /* 0x000fd800078e0011 */
[----:B------:R-:W-:Y:S05]  /*73a0*/  @!P1 BRA `(.L_x_172) ;  /* 0x0000000000289947 */ /* 0x000fea0003800000 */
[----:B------:R-:W-:Y:S02]  /*73b0*/  ULDC UR6, c[0x0][0x634] ;  /* 0x00018d0000067ab9 */ /* 0x000fe40000000800 */
[----:B------:R-:W-:-:S05]  /*73c0*/  IADD3 R9, P1, R16, UR6, RZ ;  /* 0x0000000610097c10 */ /* 0x000fca000ff3e0ff */
[----:B------:R-:W-:-:S04]  /*73d0*/  IMAD.X R19, RZ, RZ, R17, P1 ;  /* 0x000000ffff137224 */ /* 0x000fc800008e0611 */
[----:B------:R-:W-:-:S04]  /*73e0*/  IMAD.WIDE.U32 R6, R19, UR4, RZ ;  /* 0x0000000413067c25 */ /* 0x000fc8000f8e00ff */
[----:B------:R-:W-:-:S04]  /*73f0*/  IMAD.WIDE.U32 R6, P1, R9, UR5, R6 ;  /* 0x0000000509067c25 */ /* 0x000fc8000f820006 */
[----:B------:R-:W-:-:S04]  /*7400*/  IMAD.WIDE.U32 R8, R9, UR4, RZ ;  /* 0x0000000409087c25 */ /* 0x000fc8000f8e00ff */
[----:B------:R-:W-:Y:S01]  /*7410*/  IMAD.X R5, RZ, RZ, RZ, P1 ;  /* 0x000000ffff057224 */ /* 0x000fe200008e06ff */
[----:B------:R-:W-:Y:S01]  /*7420*/  IADD3 RZ, P1, R9, R6, RZ ;  /* 0x0000000609ff7210 */ /* 0x000fe20007f3e0ff */
[----:B------:R-:W-:-:S04]  /*7430*/  IMAD.MOV.U32 R4, RZ, RZ, R7 ;  /* 0x000000ffff047224 */ /* 0x000fc800078e0007 */
[----:B------:R-:W-:-:S08]  /*7440*/  IMAD.WIDE.U32.X R4, R19, UR5, R4, P1 ;  /* 0x0000000513047c25 */ /* 0x000fd000088e0404 */
.L_x_172:
[--C-:B------:R-:W-:Y:S01]  /*7450*/  SHF.R.U64 R8, R4, UR7, R5.reuse ;  /* 0x0000000704087c19 */ /* 0x100fe20008001205 */
[----:B------:R-:W-:Y:S01]  /*7460*/  ULDC.64 UR4, c[0x0][0x620] ;  /* 0x0001880000047ab9 */ /* 0x000fe20000000a00 */
[----:B------:R-:W-:Y:S01]  /*7470*/  SHF.R.U32.HI R4, RZ, UR7, R5 ;  /* 0x00000007ff047c19 */ /* 0x000fe20008011605 */
[----:B------:R-:W2:Y:S01]  /*7480*/  LDC R24, c[0x0][0x144] ;  /* 0x00005100ff187b82 */ /* 0x000ea20000000800 */
[----:B------:R-:W-:Y:S01]  /*7490*/  IADD3 R7, P1, RZ, -R8, RZ ;  /* 0x80000008ff077210 */ /* 0x000fe20007f3e0ff */
[----:B------:R-:W-:Y:S01]  /*74a0*/  ULDC.64 UR8, c[0x0][0x640] ;  /* 0x0001900000087ab9 */ /* 0x000fe20000000a00 */
[----:B0-----:R-:W-:Y:S01]  /*74b0*/  I2FP.F32.U32 R9, R15 ;  /* 0x0000000f00097245 */ /* 0x001fe20000201000 */
[----:B------:R-:W-:Y:S02]  /*74c0*/  ULDC UR6, c[0x0][0x608] ;  /* 0x0001820000067ab9 */ /* 0x000fe40000000800 */
[----:B------:R-:W-:Y:S01]  /*74d0*/  IMAD.X R4, RZ, RZ, ~R4, P1 ;  /* 0x000000ffff047224 */ /* 0x000fe200008e0e04 */
[----:B------:R-:W-:Y:S01]  /*74e0*/  ISETP.NE.U32.AND P1, PT, RZ, UR8, PT ;  /* 0x00000008ff007c0c */ /* 0x000fe2000bf25070 */
[----:B------:R-:W0:Y:S02]  /*74f0*/  LDC R21, c[0x0][0x148] ;  /* 0x00005200ff157b82 */ /* 0x000e240000000800 */
[----:B------:R-:W-:Y:S01]  /*7500*/  IMAD R6, R4, UR4, RZ ;  /* 0x0000000404067c24 */ /* 0x000fe2000f8e02ff */
[----:B------:R-:W-:Y:S01]  /*7510*/  ISETP.NE.AND.EX P1, PT, RZ, UR9, PT, P1 ;  /* 0x00000009ff007c0c */ /* 0x000fe2000bf25310 */
[----:B------:R-:W-:Y:S01]  /*7520*/  IMAD.WIDE.U32 R4, R7, UR4, R16 ;  /* 0x0000000407047c25 */ /* 0x000fe2000f8e0010 */
[----:B------:R-:W-:-:S03]  /*7530*/  ULDC UR4, c[0x0][0x150] ;  /* 0x0000540000047ab9 */ /* 0x000fc60000000800 */
[----:B------:R-:W-:Y:S02]  /*7540*/  IMAD R7, R7, UR5, R6 ;  /* 0x0000000507077c24 */ /* 0x000fe4000f8e0206 */
[----:B------:R-:W-:Y:S01]  /*7550*/  FMUL R6, R9, UR4 ;  /* 0x0000000409067c20 */ /* 0x000fe20008400000 */
[----:B------:R-:W-:Y:S01]  /*7560*/  ULDC UR4, c[0x0][0x618] ;  /* 0x0001860000047ab9 */ /* 0x000fe20000000800 */
[----:B------:R-:W-:Y:S01]  /*7570*/  ULDC UR5, c[0x0][0x154] ;  /* 0x0000550000057ab9 */ /* 0x000fe20000000800 */
[----:B------:R-:W-:-:S03]  /*7580*/  IMAD.IADD R5, R5, 0x1, R7 ;  /* 0x0000000105057824 */ /* 0x000fc600078e0207 */
[----:B------:R-:W3:Y:S02]  /*7590*/  F2I.U32.TRUNC.NTZ R6, R6 ;  /* 0x0000000600067305 */ /* 0x000ee4000020f000 */
[----:B------:R-:W-:Y:S02]  /*75a0*/  SHF.R.U64 R9, R4, UR4, R5 ;  /* 0x0000000404097c19 */ /* 0x000fe40008001205 */
[----:B-1----:R-:W-:-:S05]  /*75b0*/  I2FP.F32.U32 R4, R14 ;  /* 0x0000000e00047245 */ /* 0x002fca0000201000 */
[----:B------:R-:W-:Y:S01]  /*75c0*/  FMUL R22, R4, UR5 ;  /* 0x0000000504167c20 */ /* 0x000fe20008400000 */
[----:B------:R-:W-:Y:S01]  /*75d0*/  SHF.R.U32.HI R4, RZ, UR4, R5 ;  /* 0x00000004ff047c19 */ /* 0x000fe20008011605 */
[----:B------:R-:W-:-:S03]  /*75e0*/  ULDC UR4, c[0x0][0x658] ;  /* 0x0001960000047ab9 */ /* 0x000fc60000000800 */
[--C-:B------:R-:W-:Y:S01]  /*75f0*/  SHF.R.U64 R20, R9, UR6, R4.reuse ;  /* 0x0000000609147c19 */ /* 0x100fe20008001204 */
[----:B------:R-:W1:Y:S01]  /*7600*/  F2I.U32.TRUNC.NTZ R22, R22 ;  /* 0x0000001600167305 */ /* 0x000e62000020f000 */
[----:B------:R-:W-:Y:S01]  /*7610*/  SHF.R.U32.HI R5, RZ, UR6, R4 ;  /* 0x00000006ff057c19 */ /* 0x000fe20008011604 */
[----:B---3--:R-:W-:-:S03]  /*7620*/  IMAD.MOV R6, RZ, RZ, -R6 ;  /* 0x000000ffff067224 */ /* 0x008fc600078e0a06 */
[----:B------:R-:W-:Y:S01]  /*7630*/  SHF.R.U64 R19, R20, UR4, R5 ;  /* 0x0000000414137c19 */ /* 0x000fe20008001205 */
[----:B--2---:R-:W-:Y:S01]  /*7640*/  IMAD R15, R24, R6, R15 ;  /* 0x00000006180f7224 */ /* 0x004fe200078e020f */
[----:B------:R-:W-:-:S03]  /*7650*/  SHF.R.U32.HI R23, RZ, UR4, R5 ;  /* 0x00000004ff177c19 */ /* 0x000fc60008011605 */
[----:B------:R-:W-:Y:S02]  /*7660*/  IMAD.MOV.U32 R4, RZ, RZ, R19 ;  /* 0x000000ffff047224 */ /* 0x000fe400078e0013 */
[----:B------:R-:W-:Y:S01]  /*7670*/  IMAD.MOV.U32 R5, RZ, RZ, R23 ;  /* 0x000000ffff057224 */ /* 0x000fe200078e0017 */
[----:B-1----:R-:W-:Y:S06]  /*7680*/  @!P1 BRA `(.L_x_173) ;  /* 0x0000000000289947 */ /* 0x002fec0003800000 */
[----:B------:R-:W-:Y:S02]  /*7690*/  ULDC UR4, c[0x0][0x64c] ;  /* 0x0001930000047ab9 */ /* 0x000fe40000000800 */
[----:B------:R-:W-:-:S05]  /*76a0*/  IADD3 R5, P1, R19, UR4, RZ ;  /* 0x0000000413057c10 */ /* 0x000fca000ff3e0ff */
[----:B------:R-:W-:-:S04]  /*76b0*/  IMAD.X R23, RZ, RZ, R23, P1 ;  /* 0x000000ffff177224 */ /* 0x000fc800008e0617 */
[----:B------:R-:W-:-:S04]  /*76c0*/  IMAD.WIDE.U32 R6, R23, UR8, RZ ;  /* 0x0000000817067c25 */ /* 0x000fc8000f8e00ff */
[----:B------:R-:W-:-:S04]  /*76d0*/  IMAD.WIDE.U32 R6, P1, R5, UR9, R6 ;  /* 0x0000000905067c25 */ /* 0x000fc8000f820006 */
[----:B------:R-:W-:-:S04]  /*76e0*/  IMAD.WIDE.U32 R4, R5, UR8, RZ ;  /* 0x0000000805047c25 */ /* 0x000fc8000f8e00ff */
[----:B------:R-:W-:Y:S01]  /*76f0*/  IMAD.MOV.U32 R4, RZ, RZ, R7 ;  /* 0x000000ffff047224 */ /* 0x000fe200078e0007 */
[----:B------:R-:W-:Y:S01]  /*7700*/  IADD3 RZ, P3, R5, R6, RZ ;  /* 0x0000000605ff7210 */ /* 0x000fe20007f7e0ff */
[----:B------:R-:W-:-:S04]  /*7710*/  IMAD.X R5, RZ, RZ, RZ, P1 ;  /* 0x000000ffff057224 */ /* 0x000fc800008e06ff */
[----:B------:R-:W-:-:S08]  /*7720*/  IMAD.WIDE.U32.X R4, R23, UR9, R4, P3 ;  /* 0x0000000917047c25 */ /* 0x000fd000098e0404 */
.L_x_173:
[----:B------:R-:W-:Y:S01]  /*7730*/  ISETP.NE.AND P1, PT, R2, 0x1, PT ;  /* 0x000000010200780c */ /* 0x000fe20003f25270 */
[----:B------:R-:W-:Y:S01]  /*7740*/  ULDC UR4, c[0x0][0x648] ;  /* 0x0001920000047ab9 */ /* 0x000fe20000000800 */
[----:B------:R-:W-:Y:S01]  /*7750*/  LOP3.LUT R20, R20, UR16, RZ, 0xc0, !PT ;  /* 0x0000001014147c12 */ /* 0x000fe2000f8ec0ff */
[----:B------:R-:W-:Y:S01]  /*7760*/  IMAD.MOV R22, RZ, RZ, -R22 ;  /* 0x000000ffff167224 */ /* 0x000fe200078e0a16 */
[----:B------:R-:W-:Y:S01]  /*7770*/  SHF.R.U64 R5, R4, UR4, R5 ;  /* 0x0000000404057c19 */ /* 0x000fe20008001205 */
[----:B------:R-:W-:Y:S01]  /*7780*/  ULDC UR4, c[0x0][0x638] ;  /* 0x00018e0000047ab9 */ /* 0x000fe20000000800 */
[----:B------:R-:W-:Y:S01]  /*7790*/  LOP3.LUT R6, R9, UR15, RZ, 0xc0, !PT ;  /* 0x0000000f09067c12 */ /* 0x000fe2000f8ec0ff */
[----:B------:R-:W-:Y:S02]  /*77a0*/  ULDC UR5, c[0x0][0x610] ;  /* 0x0001840000057ab9 */ /* 0x000fe40000000800 */
[----:B------:R-:W-:Y:S02]  /*77b0*/  IMAD.MOV R4, RZ, RZ, -R5 ;  /* 0x000000ffff047224 */ /* 0x000fe400078e0a05 */
[----:B------:R-:W-:-:S02]  /*77c0*/  IMAD R20, R5, UR17, R20 ;  /* 0x0000001105147c24 */ /* 0x000fc4000f8e0214 */
[----:B0-----:R-:W-:Y:S02]  /*77d0*/  @P1 IMAD R15, R21, R22, R14 ;  /* 0x00000016150f1224 */ /* 0x001fe400078e020e */
[----:B------:R-:W-:Y:S01]  /*77e0*/  IMAD R19, R4, UR4, R19 ;  /* 0x0000000404137c24 */ /* 0x000fe2000f8e0213 */
[----:B------:R-:W-:Y:S01]  /*77f0*/  ULDC UR4, c[0x0][0x600] ;  /* 0x0001800000047ab9 */ /* 0x000fe20000000800 */
[----:B------:R-:W-:Y:S02]  /*7800*/  IMAD R15, R20, UR5, R15 ;  /* 0x00000005140f7c24 */ /* 0x000fe4000f8e020f */
[----:B------:R-:W-:Y:S02]  /*7810*/  IMAD R6, R19, UR4, R6 ;  /* 0x0000000413067c24 */ /* 0x000fe4000f8e0206 */
[----:B------:R-:W-:-:S03]  /*7820*/  IMAD.MOV.U32 R4, RZ, RZ, 0x1 ;  /* 0x00000001ff047424 */ /* 0x000fc600078e00ff */
[----:B------:R-:W-:Y:S02]  /*7830*/  SEL R20, R6, R15, !P1 ;  /* 0x0000000f06147207 */ /* 0x000fe40004800000 */
[----:B------:R-:W-:-:S07]  /*7840*/  SEL R19, R15, R6, !P1 ;  /* 0x000000060f137207 */ /* 0x000fce0004800000 */
.L_x_171:
[----:B------:R-:W-:Y:S05]  /*7850*/  BSYNC B1 ;  /* 0x0000000000017941 */ /* 0x000fea0003800000 */
.L_x_170:
[----:B------:R-:W-:-:S13]  /*7860*/  LOP3.LUT P1, RZ, R4, 0xff, RZ, 0xc0, !PT ;  /* 0x000000ff04ff7812 */ /* 0x000fda000782c0ff */
[----:B------:R-:W-:Y:S05]  /*7870*/  @P1 BRA `(.L_x_174) ;  /* 0xfffffff4004c1947 */ /* 0x000fea000383ffff */
[----:B------:R-:W-:Y:S05]  /*7880*/  BSYNC B0 ;  /* 0x0000000000007941 */ /* 0x000fea0003800000 */
.L_x_162:
[----:B------:R-:W-:-:S03]  /*7890*/  UMOV UR4, 0xffffffff ;  /* 0xffffffff00047882 */ /* 0x000fc60000000000 */
[----:B------:R-:W-:Y:S05]  /*78a0*/  BRA.DIV UR4, `(.L_x_175) ;  /* 0x0000000604847947 */ /* 0x000fea000b800000 */
[----:B------:R-:W-:-:S13]  /*78b0*/  ELECT P6, URZ, PT ;  /* 0x00000000003f782f */ /* 0x000fda00038c0000 */
.L_x_192:
[----:B------:R-:W-:Y:S04]  /*78c0*/  BSSY B0, `(.L_x_176) ;  /* 0x0000046000007945 */ /* 0x000fe80003800000 */
[----:B------:R-:W-:Y:S05]  /*78d0*/  @!P6 BRA `(.L_x_177) ;  /* 0x000000040010e947 */ /* 0x000fea0003800000 */
[----:B------:R-:W-:-:S04]  /*78e0*/  LOP3.LUT R18, R18, 0x2, RZ, 0xfc, !PT ;  /* 0x0000000212127812 */ /* 0x000fc800078efcff */
[----:B------:R-:W-:-:S13]  /*78f0*/  ISETP.NE.AND P0, PT, R18, 0x3, PT ;  /* 0x000000031200780c */ /* 0x000fda0003f05270 */
[----:B------:R-:W-:Y:S05]  /*7900*/  @!P0 BRA `(.L_x_178) ;  /* 0x0000000000048947 */ /* 0x000fea0003800000 */
[----:B------:R-:W-:Y:S01]  /*7910*/  BPT.TRAP 0x1 ;  /* 0x000000040000795c */ /* 0x000fe20000300000 */
.L_x_178:
[----:B------:R-:W0:Y:S01]  /*7920*/  S2R R3, SR_CgaCtaId ;  /* 0x0000000000037919 */ /* 0x000e220000008800 */
[----:B------:R-:W-:-:S04]  /*7930*/  MOV R2, 0x400 ;  /* 0x0000040000027802 */ /* 0x000fc80000000f00 */
[----:B0-----:R-:W-:Y:S02]  /*7940*/  LEA R3, R3, R2, 0x18 ;  /* 0x0000000203037211 */ /* 0x001fe400078ec0ff */
[----:B------:R-:W-:-:S03]  /*7950*/  SHF.L.U32 R2, R0, 0x1f, RZ ;  /* 0x0000001f00027819 */ /* 0x000fc600000006ff */
[----:B------:R-:W-:-:S04]  /*7960*/  VIADD R3, R3, 0x38 ;  /* 0x0000003803037836 */ /* 0x000fc80000000000 */
[C---:B------:R-:W-:Y:S02]  /*7970*/  IMAD R7, R12.reuse, 0x8, R3 ;  /* 0x000000080c077824 */ /* 0x040fe400078e0203 */
[----:B------:R-:W-:Y:S02]  /*7980*/  VIADD R12, R12, 0x1 ;  /* 0x000000010c0c7836 */ /* 0x000fe40000000000 */
[----:B------:R-:W0:Y:S03]  /*7990*/  SYNCS.PHASECHK.TRANS64.TRYWAIT P0, [R7+URZ], R2 ;  /* 0x00000002070075a7 */ /* 0x000e26000800017f */
[----:B------:R-:W-:-:S04]  /*79a0*/  ISETP.NE.AND P1, PT, R12, 0x7, PT ;  /* 0x000000070c00780c */ /* 0x000fc80003f25270 */
[----:B------:R-:W-:Y:S02]  /*79b0*/  SEL R5, RZ, 0x1, P1 ;  /* 0x00000001ff057807 */ /* 0x000fe40000800000 */
[----:B------:R-:W-:Y:S02]  /*79c0*/  SEL R12, R12, RZ, P1 ;  /* 0x000000ff0c0c7207 */ /* 0x000fe40000800000 */
[----:B------:R-:W-:-:S03]  /*79d0*/  LOP3.LUT R5, R0, R5, RZ, 0x3c, !PT ;  /* 0x0000000500057212 */ /* 0x000fc600078e3cff */
[----:B------:R-:W-:Y:S01]  /*79e0*/  IMAD R9, R12, 0x8, R3 ;  /* 0x000000080c097824 */ /* 0x000fe200078e0203 */
[----:B------:R-:W-:Y:S01]  /*79f0*/  SHF.L.U32 R4, R5, 0x1f, RZ ;  /* 0x0000001f05047819 */ /* 0x000fe200000006ff */
[----:B0-----:R-:W-:Y:S06]  /*7a00*/  @!P0 BRA `(.L_x_179) ;  /* 0x00000004004c8947 */ /* 0x001fec0003800000 */
.L_x_193:
[----:B------:R-:W1:Y:S01]  /*7a10*/  SYNCS.PHASECHK.TRANS64.TRYWAIT P0, [R9+URZ], R4 ;  /* 0x00000004090075a7 */ /* 0x000e62000800017f */
[----:B------:R-:W-:-:S05]  /*7a20*/  VIADD R0, R12, 0x1 ;  /* 0x000000010c007836 */ /* 0x000fca0000000000 */
[----:B------:R-:W-:-:S04]  /*7a30*/  ISETP.NE.AND P1, PT, R0, 0x7, PT ;  /* 0x000000070000780c */ /* 0x000fc80003f25270 */
[----:B0-----:R-:W-:Y:S02]  /*7a40*/  SEL R2, RZ, 0x1, P1 ;  /* 0x00000001ff027807 */ /* 0x001fe40000800000 */
[----:B------:R-:W-:Y:S02]  /*7a50*/  SEL R0, R0, RZ, P1 ;  /* 0x000000ff00007207 */ /* 0x000fe40000800000 */
[----:B------:R-:W-:-:S03]  /*7a60*/  LOP3.LUT R7, R5, R2, RZ, 0x3c, !PT ;  /* 0x0000000205077212 */ /* 0x000fc600078e3cff */
[----:B------:R-:W-:Y:S01]  /*7a70*/  IMAD R6, R0, 0x8, R3 ;  /* 0x0000000800067824 */ /* 0x000fe200078e0203 */
[----:B------:R-:W-:Y:S01]  /*7a80*/  SHF.L.U32 R5, R7, 0x1f, RZ ;  /* 0x0000001f07057819 */ /* 0x000fe200000006ff */
[----:B-1----:R-:W-:Y:S06]  /*7a90*/  @!P0 BRA `(.L_x_180) ;  /* 0x00000004003c8947 */ /* 0x002fec0003800000 */
.L_x_194:
[----:B------:R-:W1:Y:S01]  /*7aa0*/  SYNCS.PHASECHK.TRANS64.TRYWAIT P0, [R6+URZ], R5 ;  /* 0x00000005060075a7 */ /* 0x000e62000800017f */
[----:B------:R-:W-:-:S05]  /*7ab0*/  VIADD R0, R0, 0x1 ;  /* 0x0000000100007836 */ /* 0x000fca0000000000 */
[----:B------:R-:W-:-:S04]  /*7ac0*/  ISETP.NE.AND P1, PT, R0, 0x7, PT ;  /* 0x000000070000780c */ /* 0x000fc80003f25270 */
[----:B------:R-:W-:Y:S02]  /*7ad0*/  SEL R2, RZ, 0x1, P1 ;  /* 0x00000001ff027807 */ /* 0x000fe40000800000 */
[----:B------:R-:W-:Y:S02]  /*7ae0*/  SEL R0, R0, RZ, P1 ;  /* 0x000000ff00007207 */ /* 0x000fe40000800000 */
[----:B------:R-:W-:-:S03]  /*7af0*/  LOP3.LUT R7, R7, R2, RZ, 0x3c, !PT ;  /* 0x0000000207077212 */ /* 0x000fc600078e3cff */
[----:B0-----:R-:W-:Y:S01]  /*7b00*/  IMAD R9, R0, 0x8, R3 ;  /* 0x0000000800097824 */ /* 0x001fe200078e0203 */
[----:B------:R-:W-:Y:S01]  /*7b10*/  SHF.L.U32 R4, R7, 0x1f, RZ ;  /* 0x0000001f07047819 */ /* 0x000fe200000006ff */
[----:B-1----:R-:W-:Y:S06]  /*7b20*/  @!P0 BRA `(.L_x_181) ;  /* 0x00000004002c8947 */ /* 0x002fec0003800000 */
.L_x_195:
        /* <DEDUP_REMOVED lines=9> */
.L_x_196:
        /* <DEDUP_REMOVED lines=9> */
.L_x_197:
[----:B------:R-:W1:Y:S01]  /*7c50*/  SYNCS.PHASECHK.TRANS64.TRYWAIT P0, [R9+URZ], R4 ;  /* 0x00000004090075a7 */ /* 0x000e62000800017f */
[----:B------:R-:W-:-:S05]  /*7c60*/  VIADD R0, R0, 0x1 ;  /* 0x0000000100007836 */ /* 0x000fca0000000000 */
[----:B------:R-:W-:-:S04]  /*7c70*/  ISETP.NE.AND P1, PT, R0, 0x7, PT ;  /* 0x000000070000780c */ /* 0x000fc80003f25270 */
[----:B------:R-:W-:Y:S02]  /*7c80*/  SEL R2, RZ, 0x1, P1 ;  /* 0x00000001ff027807 */ /* 0x000fe40000800000 */
[----:B------:R-:W-:Y:S02]  /*7c90*/  SEL R0, R0, RZ, P1 ;  /* 0x000000ff00007207 */ /* 0x000fe40000800000 */
[----:B------:R-:W-:Y:S01]  /*7ca0*/  LOP3.LUT R2, R7, R2, RZ, 0x3c, !PT ;  /* 0x0000000207027212 */ /* 0x000fe200078e3cff */
[----:B-1----:R-:W-:Y:S06]  /*7cb0*/  @!P0 BRA `(.L_x_184) ;  /* 0x0000000400048947 */ /* 0x002fec0003800000 */
.L_x_198:
[----:B------:R-:W-:Y:S01]  /*7cc0*/  IMAD R3, R0, 0x8, R3 ;  /* 0x0000000800037824 */ /* 0x000fe200078e0203 */
[----:B------:R-:W-:-:S07]  /*7cd0*/  SHF.L.U32 R0, R2, 0x1f, RZ ;  /* 0x0000001f02007819 */ /* 0x000fce00000006ff */
.L_x_185:
[----:B--2---:R2:W3:Y:S02]  /*7ce0*/  SYNCS.PHASECHK.TRANS64.TRYWAIT P0, [R3+URZ], R0 ;  /* 0x00000000030075a7 */ /* 0x0044e4000800017f */
[----:B---3--:R-:W-:Y:S05]  /*7cf0*/  @!P0 NANOSLEEP.SYNCS 0x989680 ;  /* 0x009896800000895d */ /* 0x008fea0003900000 */
[----:B------:R-:W3:Y:S02]  /*7d00*/  @!P0 SYNCS.PHASECHK.TRANS64 P0, [R3+URZ], R0 ;  /* 0x00000000030085a7 */ /* 0x000ee4000800007f */
[----:B---3--:R-:W-:Y:S05]  /*7d10*/  @!P0 BRA `(.L_x_185) ;  /* 0xfffffffc00f08947 */ /* 0x008fea000383ffff */
.L_x_177:
[----:B------:R-:W-:Y:S05]  /*7d20*/  BSYNC B0 ;  /* 0x0000000000007941 */ /* 0x000fea0003800000 */
.L_x_176:
[----:B------:R-:W-:Y:S05]  /*7d30*/  EXIT ;  /* 0x000000000000794d */ /* 0x000fea0003800000 */
.L_x_17:
[----:B-1----:R1:W2:Y:S02]  /*7d40*/  SYNCS.PHASECHK.TRANS64.TRYWAIT P1, [R3+URZ], R0 ;  /* 0x00000000030075a7 */ /* 0x0022a4000802017f */
[----:B--2---:R-:W-:Y:S05]  /*7d50*/  @!P1 NANOSLEEP.SYNCS 0x989680 ;  /* 0x009896800000995d */ /* 0x004fea0003900000 */
[----:B------:R-:W2:Y:S02]  /*7d60*/  @!P1 SYNCS.PHASECHK.TRANS64 P1, [R3+URZ], R0 ;  /* 0x00000000030095a7 */ /* 0x000ea4000802007f */
[----:B--2---:R-:W-:Y:S05]  /*7d70*/  @!P1 BRA `(.L_x_17) ;  /* 0xfffffffc00f09947 */ /* 0x004fea000383ffff */
[----:B------:R-:W-:Y:S05]  /*7d80*/  BRA `(.L_x_16) ;  /* 0xffffff9400e07947 */ /* 0x000fea000383ffff */
.L_x_22:
[----:B-1----:R-:W-:-:S04]  /*7d90*/  IMAD.U32 R4, RZ, RZ, UR7 ;  /* 0x00000007ff047e24 */ /* 0x002fc8000f8e00ff */
[----:B------:R1:W2:Y:S03]  /*7da0*/  SYNCS.PHASECHK.TRANS64.TRYWAIT P1, [R4+URZ], R3 ;  /* 0x00000003040075a7 */ /* 0x0002a6000802017f */
[----:B--2---:R-:W-:Y:S05]  /*7db0*/  @!P1 NANOSLEEP.SYNCS 0x989680 ;  /* 0x009896800000995d */ /* 0x004fea0003900000 */
[----:B------:R-:W2:Y:S02]  /*7dc0*/  @!P1 SYNCS.PHASECHK.TRANS64 P1, [R4+URZ], R3 ;  /* 0x00000003040095a7 */ /* 0x000ea4000802007f */
[----:B--2---:R-:W-:Y:S05]  /*7dd0*/  @!P1 BRA `(.L_x_22) ;  /* 0xfffffffc00ec9947 */ /* 0x004fea000383ffff */
[----:B------:R-:W-:Y:S05]  /*7de0*/  BRA `(.L_x_21) ;  /* 0xffffff9800ac7947 */ /* 0x000fea000383ffff */
.L_x_163:
[----:B------:R-:W-:Y:S01]  /*7df0*/  BSSY B1, `(.L_x_186) ;  /* 0x0000006000017945 */ /* 0x000fe20003800000 */
[----:B------:R-:W-:-:S07]  /*7e00*/  IMAD.MOV.U32 R15, RZ, RZ, -0x1 ;  /* 0xffffffffff0f7424 */ /* 0x000fce00078e00ff */
[----:B------:R-:W-:Y:S05]  /*7e10*/  WARPSYNC.COLLECTIVE R15, `(.L_x_187) ;  /* 0x000000000f0c7348 */ /* 0x000fea0003c00000 */
[----:B------:R-:W-:Y:S02]  /*7e20*/  ELECT P6, UR62, PT ;  /* 0x00000000003e782f */ /* 0x000fe400038c0000 */
[----:B------:R-:W-:Y:S01]  /*7e30*/  MOV R14, UR62 ;  /* 0x0000003e000e7c02 */ /* 0x000fe20008000f00 */
[----:B------:R-:W-:Y:S10]  /*7e40*/  ENDCOLLECTIVE ;  /* 0x000000000000791b */ /* 0x000ff40003800000 */
.L_x_187:
[----:B------:R-:W-:Y:S05]  /*7e50*/  BSYNC B1 ;  /* 0x0000000000017941 */ /* 0x000fea0003800000 */
.L_x_186:
[----:B------:R-:W-:Y:S05]  /*7e60*/  BRA `(.L_x_188) ;  /* 0xffffffec00dc7947 */ /* 0x000fea000383ffff */
.L_x_166:
[----:B0-----:R0:W1:Y:S02]  /*7e70*/  SYNCS.PHASECHK.TRANS64.TRYWAIT P1, [R14+URZ+0x38], R7 ;  /* 0x000038070e0075a7 */ /* 0x001064000802017f */
[----:B-1----:R-:W-:Y:S05]  /*7e80*/  @!P1 NANOSLEEP.SYNCS 0x989680 ;  /* 0x009896800000995d */ /* 0x002fea0003900000 */
[----:B------:R-:W1:Y:S02]  /*7e90*/  @!P1 SYNCS.PHASECHK.TRANS64 P1, [R14+URZ+0x38], R7 ;  /* 0x000038070e0095a7 */ /* 0x000e64000802007f */
[----:B-1----:R-:W-:Y:S05]  /*7ea0*/  @!P1 BRA `(.L_x_166) ;  /* 0xfffffffc00f09947 */ /* 0x002fea000383ffff */
[----:B------:R-:W-:Y:S05]  /*7eb0*/  BRA `(.L_x_189) ;  /* 0xfffffff000107947 */ /* 0x000fea000383ffff */
.L_x_175:
[----:B------:R-:W-:Y:S01]  /*7ec0*/  BSSY B0, `(.L_x_190) ;  /* 0x0000006000007945 */ /* 0x000fe20003800000 */
[----:B------:R-:W-:-:S07]  /*7ed0*/  IMAD.MOV.U32 R15, RZ, RZ, -0x1 ;  /* 0xffffffffff0f7424 */ /* 0x000fce00078e00ff */
[----:B------:R-:W-:Y:S05]  /*7ee0*/  WARPSYNC.COLLECTIVE R15, `(.L_x_191) ;  /* 0x000000000f0c7348 */ /* 0x000fea0003c00000 */
[----:B------:R-:W-:Y:S02]  /*7ef0*/  ELECT P6, UR62, PT ;  /* 0x00000000003e782f */ /* 0x000fe400038c0000 */
[----:B------:R-:W-:Y:S01]  /*7f00*/  MOV R14, UR62 ;  /* 0x0000003e000e7c02 */ /* 0x000fe20008000f00 */
[----:B------:R-:W-:Y:S10]  /*7f10*/  ENDCOLLECTIVE ;  /* 0x000000000000791b */ /* 0x000ff40003800000 */
.L_x_191:
[----:B------:R-:W-:Y:S05]  /*7f20*/  BSYNC B0 ;  /* 0x0000000000007941 */ /* 0x000fea0003800000 */
.L_x_190:
[----:B------:R-:W-:Y:S05]  /*7f30*/  BRA `(.L_x_192) ;  /* 0xfffffff800607947 */ /* 0x000fea000383ffff */
.L_x_179:
[----:B0-----:R0:W1:Y:S02]  /*7f40*/  SYNCS.PHASECHK.TRANS64.TRYWAIT P0, [R7+URZ], R2 ;  /* 0x00000002070075a7 */ /* 0x001064000800017f */
[----:B-1----:R-:W-:Y:S05]  /*7f50*/  @!P0 NANOSLEEP.SYNCS 0x989680 ;  /* 0x009896800000895d */ /* 0x002fea0003900000 */
[----:B------:R-:W1:Y:S02]  /*7f60*/  @!P0 SYNCS.PHASECHK.TRANS64 P0, [R7+URZ], R2 ;  /* 0x00000002070085a7 */ /* 0x000e64000800007f */
[----:B-1----:R-:W-:Y:S05]  /*7f70*/  @!P0 BRA `(.L_x_179) ;  /* 0xfffffffc00f08947 */ /* 0x002fea000383ffff */
[----:B------:R-:W-:Y:S05]  /*7f80*/  BRA `(.L_x_193) ;  /* 0xfffffff800a07947 */ /* 0x000fea000383ffff */
.L_x_180:
[----:B0-----:R0:W1:Y:S02]  /*7f90*/  SYNCS.PHASECHK.TRANS64.TRYWAIT P0, [R9+URZ], R4 ;  /* 0x00000004090075a7 */ /* 0x001064000800017f */
[----:B-1----:R-:W-:Y:S05]  /*7fa0*/  @!P0 NANOSLEEP.SYNCS 0x989680 ;  /* 0x009896800000895d */ /* 0x002fea0003900000 */
[----:B------:R-:W1:Y:S02]  /*7fb0*/  @!P0 SYNCS.PHASECHK.TRANS64 P0, [R9+URZ], R4 ;  /* 0x00000004090085a7 */ /* 0x000e64000800007f */
[----:B-1----:R-:W-:Y:S05]  /*7fc0*/  @!P0 BRA `(.L_x_180) ;  /* 0xfffffffc00f08947 */ /* 0x002fea000383ffff */
[----:B------:R-:W-:Y:S05]  /*7fd0*/  BRA `(.L_x_194) ;  /* 0xfffffff800b07947 */ /* 0x000fea000383ffff */
.L_x_181:
[----:B0-----:R0:W1:Y:S02]  /*7fe0*/  SYNCS.PHASECHK.TRANS64.TRYWAIT P0, [R6+URZ], R5 ;  /* 0x00000005060075a7 */ /* 0x001064000800017f */
[----:B-1----:R-:W-:Y:S05]  /*7ff0*/  @!P0 NANOSLEEP.SYNCS 0x989680 ;  /* 0x009896800000895d */ /* 0x002fea0003900000 */
[----:B------:R-:W1:Y:S02]  /*8000*/  @!P0 SYNCS.PHASECHK.TRANS64 P0, [R6+URZ], R5 ;  /* 0x00000005060085a7 */ /* 0x000e64000800007f */
[----:B-1----:R-:W-:Y:S05]  /*8010*/  @!P0 BRA `(.L_x_181) ;  /* 0xfffffffc00f08947 */ /* 0x002fea000383ffff */
[----:B------:R-:W-:Y:S05]  /*8020*/  BRA `(.L_x_195) ;  /* 0xfffffff800c07947 */ /* 0x000fea000383ffff */
.L_x_182:
[----:B0-----:R0:W1:Y:S02]  /*8030*/  SYNCS.PHASECHK.TRANS64.TRYWAIT P0, [R9+URZ], R4 ;  /* 0x00000004090075a7 */ /* 0x001064000800017f */
[----:B-1----:R-:W-:Y:S05]  /*8040*/  @!P0 NANOSLEEP.SYNCS 0x989680 ;  /* 0x009896800000895d */ /* 0x002fea0003900000 */
[----:B------:R-:W1:Y:S02]  /*8050*/  @!P0 SYNCS.PHASECHK.TRANS64 P0, [R9+URZ], R4 ;  /* 0x00000004090085a7 */ /* 0x000e64000800007f */
[----:B-1----:R-:W-:Y:S05]  /*8060*/  @!P0 BRA `(.L_x_182) ;  /* 0xfffffffc00f08947 */ /* 0x002fea000383ffff */
[----:B------:R-:W-:Y:S05]  /*8070*/  BRA `(.L_x_196) ;  /* 0xfffffff800d07947 */ /* 0x000fea000383ffff */
.L_x_183:
[----:B0-----:R0:W1:Y:S02]  /*8080*/  SYNCS.PHASECHK.TRANS64.TRYWAIT P0, [R6+URZ], R5 ;  /* 0x00000005060075a7 */ /* 0x001064000800017f */
[----:B-1----:R-:W-:Y:S05]  /*8090*/  @!P0 NANOSLEEP.SYNCS 0x989680 ;  /* 0x009896800000895d */ /* 0x002fea0003900000 */
[----:B------:R-:W1:Y:S02]  /*80a0*/  @!P0 SYNCS.PHASECHK.TRANS64 P0, [R6+URZ], R5 ;  /* 0x00000005060085a7 */ /* 0x000e64000800007f */
[----:B-1----:R-:W-:Y:S05]  /*80b0*/  @!P0 BRA `(.L_x_183) ;  /* 0xfffffffc00f08947 */ /* 0x002fea000383ffff */
[----:B------:R-:W-:Y:S05]  /*80c0*/  BRA `(.L_x_197) ;  /* 0xfffffff800e07947 */ /* 0x000fea000383ffff */
.L_x_184:
[----:B-1----:R1:W2:Y:S02]  /*80d0*/  SYNCS.PHASECHK.TRANS64.TRYWAIT P0, [R9+URZ], R4 ;  /* 0x00000004090075a7 */ /* 0x0022a4000800017f */
[----:B--2---:R-:W-:Y:S05]  /*80e0*/  @!P0 NANOSLEEP.SYNCS 0x989680 ;  /* 0x009896800000895d */ /* 0x004fea0003900000 */
[----:B------:R-:W2:Y:S02]  /*80f0*/  @!P0 SYNCS.PHASECHK.TRANS64 P0, [R9+URZ], R4 ;  /* 0x00000004090085a7 */ /* 0x000ea4000800007f */
[----:B--2---:R-:W-:Y:S05]  /*8100*/  @!P0 BRA `(.L_x_184) ;  /* 0xfffffffc00f08947 */ /* 0x004fea000383ffff */
[----:B------:R-:W-:Y:S05]  /*8110*/  BRA `(.L_x_198) ;  /* 0xfffffff800e87947 */ /* 0x000fea000383ffff */
.L_x_199:
[----:B------:R-:W-:-:S00]  /*8120*/  BRA `(.L_x_199) ;  /* 0xfffffffc00fc7947 */ /* 0x000fc0000383ffff */
[----:B------:R-:W-:-:S00]  /*8130*/  NOP ;  /* 0x0000000000007918 */ /* 0x000fc00000000000 */
        /* <DEDUP_REMOVED lines=12> */
.L_x_200:


//--------------------- .nv.global.init           --------------------------
	.section	.nv.global.init,"aw",@progbits
.nv.global.init:
	.type		$str$22,@object
	.size		$str$22,($str$23 - $str$22)
$str$22:
        /*0000*/ 	.byte	0x6b, 0x5f, 0x74, 0x69, 0x6c, 0x65, 0x5f, 0x63, 0x6f, 0x75, 0x6e, 0x74, 0x20, 0x3e, 0x3d, 0x20
        /*0010*/ 	.byte	0x31, 0x00
	.type		$str$23,@object
	.size		$str$23,(__unnamed_1 - $str$23)
$str$23:
        /*0012*/ 	.byte	0x2f, 0x74, 0x6d, 0x70, 0x2f, 0x63, 0x75, 0x74, 0x6c, 0x61, 0x73, 0x73, 0x5f, 0x73, 0x77, 0x65
        /*0022*/ 	.byte	0x65, 0x70, 0x5f, 0x73, 0x72, 0x63, 0x2f, 0x69, 0x6e, 0x63, 0x6c, 0x75, 0x64, 0x65, 0x2f, 0x63
        /*0032*/ 	.byte	0x75, 0x74, 0x6c, 0x61, 0x73, 0x73, 0x2f, 0x67, 0x65, 0x6d, 0x6d, 0x2f, 0x63, 0x6f, 0x6c, 0x6c
        /*0042*/ 	.byte	0x65, 0x63, 0x74, 0x69, 0x76, 0x65, 0x2f, 0x73, 0x6d, 0x39, 0x30, 0x5f, 0x6d, 0x6d, 0x61, 0x5f
        /*0052*/ 	.byte	0x74, 0x6d, 0x61, 0x5f, 0x67, 0x6d, 0x6d, 0x61, 0x5f, 0x73, 0x73, 0x5f, 0x77, 0x61, 0x72, 0x70
        /*0062*/ 	.byte	0x73, 0x70, 0x65, 0x63, 0x69, 0x61, 0x6c, 0x69, 0x7a, 0x65, 0x64, 0x2e, 0x68, 0x70, 0x70, 0x00
	.type		__unnamed_1,@object
	.size		__unnamed_1,(.L_0 - __unnamed_1)
__unnamed_1:
        /*0072*/ 	.byte	0x76, 0x6f, 0x69, 0x64, 0x20, 0x63, 0x75, 0x74, 0x6c, 0x61, 0x73, 0x73, 0x3a, 0x3a, 0x67, 0x65
        /* <DEDUP_REMOVED lines=180> */
        /*0bc2*/ 	.byte	0x69, 0x74, 0x79, 0x5d, 0x00
.L_0:


//--------------------- .nv.shared._ZN7cutlass13device_kernelINS_4gemm6kernel13GemmUniversalIN4cute5tupleIJiiiiEEENS1_10collective13CollectiveMmaINS1_34MainloopSm90TmaGmmaWarpSpecializedILi7ENS5_IJNS4_1CILi1EEESB_SB_EEENS1_35KernelTmaWarpSpecializedCooperativeEEENS5_IJNSA_ILi128EEESF_NSA_ILi64EEEEEENS_10bfloat16_tENS5_IJlSB_lEEESI_SJ_NS4_8TiledMMAINS4_8MMA_AtomIJNS4_4SM904GMMA28MMA_64x128x16_F32BF16BF16_SSILNSN_5MajorE0ELSP_0ELNSN_7ScaleInE1ELSQ_1EEEEEENS4_6LayoutINS5_IJNSA_ILi2EEESB_SB_EEENS5_IJSB_NSA_ILi0EEESW_EEEEENS5_IJNS4_10UnderscoreESZ_SZ_EEEEENS4_13SM90_TMA_LOADENS4_14ComposedLayoutINS4_7SwizzleILi3ELi4ELi3EEENS4_18smem_ptr_flag_bitsILi16EEENST_INS5_IJNSA_ILi8EEESG_EEENS5_IJSG_SB_EEEEEEEvNS4_8identityES12_S1C_vS1D_EENS_8epilogue10collective6detail29Sm90TmaWarpSpecializedAdapterINS1G_15DefaultEpilogueISI_SJ_SJ_NS1F_6thread17LinearCombinationISI_Li1EffLNS1K_9ScaleType4KindE0ELNS_15FloatRoundStyleE2ESI_EENS1_15EpilogueDefaultEEEEEvvEEEEvNT_6ParamsE --------------------------
	.section	.nv.shared._ZN7cutlass13device_kernelINS_4gemm6kernel13GemmUniversalIN4cute5tupleIJiiiiEEENS1_10collective13CollectiveMmaINS1_34MainloopSm90TmaGmmaWarpSpecializedILi7ENS5_IJNS4_1CILi1EEESB_SB_EEENS1_35KernelTmaWarpSpecializedCooperativeEEENS5_IJNSA_ILi128EEESF_NSA_ILi64EEEEEENS_10bfloat16_tENS5_IJlSB_lEEESI_SJ_NS4_8TiledMMAINS4_8MMA_AtomIJNS4_4SM904GMMA28MMA_64x128x16_F32BF16BF16_SSILNSN_5MajorE0ELSP_0ELNSN_7ScaleInE1ELSQ_1EEEEEENS4_6LayoutINS5_IJNSA_ILi2EEESB_SB_EEENS5_IJSB_NSA_ILi0EEESW_EEEEENS5_IJNS4_10UnderscoreESZ_SZ_EEEEENS4_13SM90_TMA_LOADENS4_14ComposedLayoutINS4_7SwizzleILi3ELi4ELi3EEENS4_18smem_ptr_flag_bitsILi16EEENST_INS5_IJNSA_ILi8EEESG_EEENS5_IJSG_SB_EEEEEEEvNS4_8identityES12_S1C_vS1D_EENS_8epilogue10collective6detail29Sm90TmaWarpSpecializedAdapterINS1G_15DefaultEpilogueISI_SJ_SJ_NS1F_6thread17LinearCombinationISI_Li1EffLNS1K_9ScaleType4KindE0ELNS_15FloatRoundStyleE2ESI_EENS1_15EpilogueDefaultEEEEEvvEEEEvNT_6ParamsE,"aw",@nobits
	.sectionflags	@""
	.align	16
	.zero		1024


//--------------------- .nv.shared.reserved.0     --------------------------
	.section	.nv.shared.reserved.0,"aw",@nobits
	.weak		__nv_reservedSMEM_offset_0_alias
	.size		__nv_reservedSMEM_offset_0_alias, 0, 0
	.other		__nv_reservedSMEM_offset_0_alias,@"STO_CUDA_RESERVED_SHARED STV_DEFAULT"
__nv_reservedSMEM_offset_0_alias:
	.zero		0


//--------------------- .nv.global                --------------------------
	.section	.nv.global,"aw",@nobits
.nv.global:
	.type		_ZN40_INTERNAL_9ee37726_4_k_cu_a0e5c11f_229154cute1_E,@object
	.size		_ZN40_INTERNAL_9ee37726_4_k_cu_a0e5c11f_229154cute1_E,(_ZN40_INTERNAL_9ee37726_4_k_cu_a0e5c11f_229154cuda3std3__45__cpo6cbeginE - _ZN40_INTERNAL_9ee37726_4_k_cu_a0e5c11f_229154cute1_E)
_ZN40_INTERNAL_9ee37726_4_k_cu_a0e5c11f_229154cute1_E:
	.zero		1
	.type		_ZN40_INTERNAL_9ee37726_4_k_cu_a0e5c11f_229154cuda3std3__45__cpo6cbeginE,@object
	.size		_ZN40_INTERNAL_9ee37726_4_k_cu_a0e5c11f_229154cuda3std3__45__cpo6cbeginE,(_ZN40_INTERNAL_9ee37726_4_k_cu_a0e5c11f_229154cuda3std3__48in_placeE - _ZN40_INTERNAL_9ee37726_4_k_cu_a0e5c11f_229154cuda3std3__45__cpo6cbeginE)
_ZN40_INTERNAL_9ee37726_4_k_cu_a0e5c11f_229154cuda3std3__45__cpo6cbeginE:
	.zero		1
	.type		_ZN40_INTERNAL_9ee37726_4_k_cu_a0e5c11f_229154cuda3std3__48in_placeE,@object
	.size		_ZN40_INTERNAL_9ee37726_4_k_cu_a0e5c11f_229154cuda3std3__48in_placeE,(_ZN40_INTERNAL_9ee37726_4_k_cu_a0e5c11f_229154cuda3std6ranges3__45__cpo9iter_moveE - _ZN40_INTERNAL_9ee37726_4_k_cu_a0e5c11f_229154cuda3std3__48in_placeE)
_ZN40_INTERNAL_9ee37726_4_k_cu_a0e5c11f_229154cuda3std3__48in_placeE:
	.zero		1
	.type		_ZN40_INTERNAL_9ee37726_4_k_cu_a0e5c11f_229154cuda3std6ranges3__45__cpo9iter_moveE,@object
	.size		_ZN40_INTERNAL_9ee37726_4_k_cu_a0e5c11f_229154cuda3std6ranges3__45__cpo9iter_moveE,(_ZN40_INTERNAL_9ee37726_4_k_cu_a0e5c11f_229154cuda3std3__45__cpo5beginE - _ZN40_INTERNAL_9ee37726_4_k_cu_a0e5c11f_229154cuda3std6ranges3__45__cpo9iter_moveE)
_ZN40_INTERNAL_9ee37726_4_k_cu_a0e5c11f_229154cuda3std6ranges3__45__cpo9iter_moveE:
	.zero		1
	.type		_ZN40_INTERNAL_9ee37726_4_k_cu_a0e5c11f_229154cuda3std3__45__cpo5beginE,@object
	.size		_ZN40_INTERNAL_9ee37726_4_k_cu_a0e5c11f_229154cuda3std3__45__cpo5beginE,(_ZN40_INTERNAL_9ee37726_4_k_cu_a0e5c11f_229154cuda3std3__442_GLOBAL__N__9ee37726_4_k_cu_a0e5c11f_229156ignoreE - _ZN40_INTERNAL_9ee37726_4_k_cu_a0e5c11f_229154cuda3std3__45__cpo5beginE)
_ZN40_INTERNAL_9ee37726_4_k_cu_a0e5c11f_229154cuda3std3__45__cpo5beginE:
	.zero		1
	.type		_ZN40_INTERNAL_9ee37726_4_k_cu_a0e5c11f_229154cuda3std3__442_GLOBAL__N__9ee37726_4_k_cu_a0e5c11f_229156ignoreE,@object
	.size		_ZN40_INTERNAL_9ee37726_4_k_cu_a0e5c11f_229154cuda3std3__442_GLOBAL__N__9ee37726_4_k_cu_a0e5c11f_229156ignoreE,(_ZN40_INTERNAL_9ee37726_4_k_cu_a0e5c11f_229154cute7productE - _ZN40_INTERNAL_9ee37726_4_k_cu_a0e5c11f_229154cuda3std3__442_GLOBAL__N__9ee37726_4_k_cu_a0e5c11f_229156ignoreE)
_ZN40_INTERNAL_9ee37726_4_k_cu_a0e5c11f_229154cuda3std3__442_GLOBAL__N__9ee37726_4_k_cu_a0e5c11f_229156ignoreE:
	.zero		1
	.type		_ZN40_INTERNAL_9ee37726_4_k_cu_a0e5c11f_229154cute7productE,@object
	.size		_ZN40_INTERNAL_9ee37726_4_k_cu_a0e5c11f_229154cute7productE,(_ZN40_INTERNAL_9ee37726_4_k_cu_a0e5c11f_229154cuda3std3__45__cpo3endE - _ZN40_INTERNAL_9ee37726_4_k_cu_a0e5c11f_229154cute7productE)
_ZN40_INTERNAL_9ee37726_4_k_cu_a0e5c11f_229154cute7productE:
	.zero		1
	.type		_ZN40_INTERNAL_9ee37726_4_k_cu_a0e5c11f_229154cuda3std3__45__cpo3endE,@object
	.size		_ZN40_INTERNAL_9ee37726_4_k_cu_a0e5c11f_229154cuda3std3__45__cpo3endE,(_ZN40_INTERNAL_9ee37726_4_k_cu_a0e5c11f_229154cuda3std3__419piecewise_constructE - _ZN40_INTERNAL_9ee37726_4_k_cu_a0e5c11f_229154cuda3std3__45__cpo3endE)
_ZN40_INTERNAL_9ee37726_4_k_cu_a0e5c11f_229154cuda3std3__45__cpo3endE:
	.zero		1
	.type		_ZN40_INTERNAL_9ee37726_4_k_cu_a0e5c11f_229154cuda3std3__419piecewise_constructE,@object
	.size		_ZN40_INTERNAL_9ee37726_4_k_cu_a0e5c11f_229154cuda3std3__419piecewise_constructE,(_ZN40_INTERNAL_9ee37726_4_k_cu_a0e5c11f_229154cuda3std3__45__cpo4cendE - _ZN40_INTERNAL_9ee37726_4_k_cu_a0e5c11f_229154cuda3std3__419piecewise_constructE)
_ZN40_INTERNAL_9ee37726_4_k_cu_a0e5c11f_229154cuda3std3__419piecewise_constructE:
	.zero		1
	.type		_ZN40_INTERNAL_9ee37726_4_k_cu_a0e5c11f_229154cuda3std3__45__cpo4cendE,@object
	.size		_ZN40_INTERNAL_9ee37726_4_k_cu_a0e5c11f_229154cuda3std3__45__cpo4cendE,(_ZN40_INTERNAL_9ee37726_4_k_cu_a0e5c11f_229154cuda3std6ranges3__45__cpo4swapE - _ZN40_INTERNAL_9ee37726_4_k_cu_a0e5c11f_229154cuda3std3__45__cpo4cendE)
_ZN40_INTERNAL_9ee37726_4_k_cu_a0e5c11f_229154cuda3std3__45__cpo4cendE:
	.zero		1
	.type		_ZN40_INTERNAL_9ee37726_4_k_cu_a0e5c11f_229154cuda3std6ranges3__45__cpo4swapE,@object
	.size		_ZN40_INTERNAL_9ee37726_4_k_cu_a0e5c11f_229154cuda3std6ranges3__45__cpo4swapE,(.L_8 - _ZN40_INTERNAL_9ee37726_4_k_cu_a0e5c11f_229154cuda3std6ranges3__45__cpo4swapE)
_ZN40_INTERNAL_9ee37726_4_k_cu_a0e5c11f_229154cuda3std6ranges3__45__cpo4swapE:
	.zero		1
.L_8:


//--------------------- .nv.constant0._ZN7cutlass13device_kernelINS_4gemm6kernel13GemmUniversalIN4cute5tupleIJiiiiEEENS1_10collective13CollectiveMmaINS1_34MainloopSm90TmaGmmaWarpSpecializedILi7ENS5_IJNS4_1CILi1EEESB_SB_EEENS1_35KernelTmaWarpSpecializedCooperativeEEENS5_IJNSA_ILi128EEESF_NSA_ILi64EEEEEENS_10bfloat16_tENS5_IJlSB_lEEESI_SJ_NS4_8TiledMMAINS4_8MMA_AtomIJNS4_4SM904GMMA28MMA_64x128x16_F32BF16BF16_SSILNSN_5MajorE0ELSP_0ELNSN_7ScaleInE1ELSQ_1EEEEEENS4_6LayoutINS5_IJNSA_ILi2EEESB_SB_EEENS5_IJSB_NSA_ILi0EEESW_EEEEENS5_IJNS4_10UnderscoreESZ_SZ_EEEEENS4_13SM90_TMA_LOADENS4_14ComposedLayoutINS4_7SwizzleILi3ELi4ELi3EEENS4_18smem_ptr_flag_bitsILi16EEENST_INS5_IJNSA_ILi8EEESG_EEENS5_IJSG_SB_EEEEEEEvNS4_8identityES12_S1C_vS1D_EENS_8epilogue10collective6detail29Sm90TmaWarpSpecializedAdapterINS1G_15DefaultEpilogueISI_SJ_SJ_NS1F_6thread17LinearCombinationISI_Li1EffLNS1K_9ScaleType4KindE0ELNS_15FloatRoundStyleE2ESI_EENS1_15EpilogueDefaultEEEEEvvEEEEvNT_6ParamsE --------------------------
	.section	.nv.constant0._ZN7cutlass13device_kernelINS_4gemm6kernel13GemmUniversalIN4cute5tupleIJiiiiEEENS1_10collective13CollectiveMmaINS1_34MainloopSm90TmaGmmaWarpSpecializedILi7ENS5_IJNS4_1CILi1EEESB_SB_EEENS1_35KernelTmaWarpSpecializedCooperativeEEENS5_IJNSA_ILi128EEESF_NSA_ILi64EEEEEENS_10bfloat16_tENS5_IJlSB_lEEESI_SJ_NS4_8TiledMMAINS4_8MMA_AtomIJNS4_4SM904GMMA28MMA_64x128x16_F32BF16BF16_SSILNSN_5MajorE0ELSP_0ELNSN_7ScaleInE1ELSQ_1EEEEEENS4_6LayoutINS5_IJNSA_ILi2EEESB_SB_EEENS5_IJSB_NSA_ILi0EEESW_EEEEENS5_IJNS4_10UnderscoreESZ_SZ_EEEEENS4_13SM90_TMA_LOADENS4_14ComposedLayoutINS4_7SwizzleILi3ELi4ELi3EEENS4_18smem_ptr_flag_bitsILi16EEENST_INS5_IJNSA_ILi8EEESG_EEENS5_IJSG_SB_EEEEEEEvNS4_8identityES12_S1C_vS1D_EENS_8epilogue10collective6detail29Sm90TmaWarpSpecializedAdapterINS1G_15DefaultEpilogueISI_SJ_SJ_NS1F_6thread17LinearCombinationISI_Li1EffLNS1K_9ScaleType4KindE0ELNS_15FloatRoundStyleE2ESI_EENS1_15EpilogueDefaultEEEEEvvEEEEvNT_6ParamsE,"a",@progbits
	.sectionflags	@""
	.align	4
.nv.constant0._ZN7cutlass13device_kernelINS_4gemm6kernel13GemmUniversalIN4cute5tupleIJiiiiEEENS1_10collective13CollectiveMmaINS1_34MainloopSm90TmaGmmaWarpSpecializedILi7ENS5_IJNS4_1CILi1EEESB_SB_EEENS1_35KernelTmaWarpSpecializedCooperativeEEENS5_IJNSA_ILi128EEESF_NSA_ILi64EEEEEENS_10bfloat16_tENS5_IJlSB_lEEESI_SJ_NS4_8TiledMMAINS4_8MMA_AtomIJNS4_4SM904GMMA28MMA_64x128x16_F32BF16BF16_SSILNSN_5MajorE0ELSP_0ELNSN_7ScaleInE1ELSQ_1EEEEEENS4_6LayoutINS5_IJNSA_ILi2EEESB_SB_EEENS5_IJSB_NSA_ILi0EEESW_EEEEENS5_IJNS4_10UnderscoreESZ_SZ_EEEEENS4_13SM90_TMA_LOADENS4_14ComposedLayoutINS4_7SwizzleILi3ELi4ELi3EEENS4_18smem_ptr_flag_bitsILi16EEENST_INS5_IJNSA_ILi8EEESG_EEENS5_IJSG_SB_EEEEEEEvNS4_8identityES12_S1C_vS1D_EENS_8epilogue10collective6detail29Sm90TmaWarpSpecializedAdapterINS1G_15DefaultEpilogueISI_SJ_SJ_NS1F_6thread17LinearCombinationISI_Li1EffLNS1K_9ScaleType4KindE0ELNS_15FloatRoundStyleE2ESI_EENS1_15EpilogueDefaultEEEEEvvEEEEvNT_6ParamsE:
	.zero		1664


//--------------------- SYMBOLS --------------------------

	.type		.nv.reservedSmem.offset0,@object
	.size		.nv.reservedSmem.offset0,0x4
	.type		__assertfail,@function
